// auto-generated by cutlass_sweep.gemm — config: {"arch": "sm_100", "cluster_m": 4, "cluster_n": 1, "dtype": "bf16", "dtype_b": "bf16", "layout": "nt", "stages": 0, "tile_k": 128, "tile_m": 256, "tile_n": 64}
#include "cutlass/cutlass.h"
#include "cutlass/gemm/collective/collective_builder.hpp"
#include "cutlass/gemm/device/gemm_universal_adapter.h"
#include "cutlass/gemm/kernel/gemm_universal.hpp"
#include "cutlass/epilogue/collective/collective_builder.hpp"

using ElemA = cutlass::bfloat16_t;
using ElemB = cutlass::bfloat16_t;
using ElemCD = cutlass::bfloat16_t;
using Acc  = float;
using TileShape    = cute::Shape<cute::_256, cute::_64, cute::_128>;
using ClusterShape = cute::Shape<cute::_4, cute::_1, cute::_1>;

using CollectiveEpilogue = typename cutlass::epilogue::collective::CollectiveBuilder<
    cutlass::arch::Sm100, cutlass::arch::OpClassTensorOp,
    TileShape, ClusterShape,
    cutlass::epilogue::collective::EpilogueTileAuto,
    Acc, Acc,
    ElemCD, cutlass::layout::RowMajor, 128 / cutlass::sizeof_bits<ElemCD>::value,
    ElemCD, cutlass::layout::RowMajor, 128 / cutlass::sizeof_bits<ElemCD>::value,
    cutlass::epilogue::collective::EpilogueScheduleAuto
  >::CollectiveOp;

using CollectiveMainloop = typename cutlass::gemm::collective::CollectiveBuilder<
    cutlass::arch::Sm100, cutlass::arch::OpClassTensorOp,
    ElemA, cutlass::layout::RowMajor, 128 / cutlass::sizeof_bits<ElemA>::value,
    ElemB, cutlass::layout::ColumnMajor, 128 / cutlass::sizeof_bits<ElemB>::value,
    Acc,
    TileShape, ClusterShape,
    cutlass::gemm::collective::StageCountAutoCarveout<static_cast<int>(sizeof(typename CollectiveEpilogue::SharedStorage))>,
    cutlass::gemm::collective::KernelScheduleAuto
  >::CollectiveOp;

using GemmKernel = cutlass::gemm::kernel::GemmUniversal<
    cute::Shape<int,int,int,int>,
    CollectiveMainloop,
    CollectiveEpilogue
>;
using Gemm = cutlass::gemm::device::GemmUniversalAdapter<GemmKernel>;

// Force the device kernel symbol into the cubin without needing a host main.
auto* _anchor = &cutlass::device_kernel<GemmKernel>;


// ===== COMPILED SASS (sm_100a) =====

	.target	sm_100a

	.elftype	@"ET_EXEC"


//--------------------- .note.nv.tkinfo           --------------------------
	.section	.note.nv.tkinfo,"",@"SHT_NOTE"
	.sectionflags	@"SHF_NOTE_NV_TKINFO"
	.tkinfo
        /*0018*/ 	.word	0x00000002
        /*0030*/ 	.string	""
        /*0030*/ 	.string	"ptxas"
        /*0030*/ 	.string	"Cuda compilation tools, release 13.0, V13.0.88"
        /*0030*/ 	.string	"Build cuda_13.0.r13.0/compiler.36424714_0"
        /*0030*/ 	.string	"-arch sm_100a -m 64 "



//--------------------- .note.nv.cuinfo           --------------------------
	.section	.note.nv.cuinfo,"",@"SHT_NOTE"
	.sectionflags	@"SHF_NOTE_NV_CUINFO"
        /*0018*/ 	.short	0x0002
        /*001a*/ 	.short	0x0064
        /*001c*/ 	.short	0x0082
	.zero		2


//--------------------- .nv.info                  --------------------------
	.section	.nv.info,"",@"SHT_CUDA_INFO"
	.align	4


	//----- nvinfo : EIATTR_REGCOUNT
	.align		4
        /*0000*/ 	.byte	0x04, 0x2f
        /*0002*/ 	.short	(.L_19 - .L_18)
	.align		4
.L_18:
        /*0004*/ 	.word	index@(_ZN7cutlass13device_kernelINS_4gemm6kernel13GemmUniversalIN4cute5tupleIJiiiiEEENS1_10collective13CollectiveMmaINS1_35MainloopSm100TmaUmmaWarpSpecializedILi5ELi2ELi4ENS5_IJNS4_1CILi4EEENSA_ILi1EEESC_EEEEENS5_IJNSA_ILi256EEENSA_ILi64EEENSA_ILi128EEEEEENS_10bfloat16_tENS5_IJlSC_lEEESJ_SK_NS4_8TiledMMAINS4_8MMA_AtomIJNS4_26SM100_MMA_F16BF16_2x1SM_SSISJ_SJ_fLi256ELi64ELNS4_4UMMA5MajorE0ELSP_0ELNSO_7ScaleInE0ELSQ_0EEEEEENS4_6LayoutINS5_IJSC_SC_SC_EEENS5_IJNSA_ILi0EEESV_SV_EEEEENS5_IJNS4_10UnderscoreESY_SY_EEEEENS4_18SM100_TMA_2SM_LOADENS4_14ComposedLayoutINS4_7SwizzleILi3ELi4ELi3EEENS4_18smem_ptr_flag_bitsILi16EEENST_INS5_IJNSA_ILi8EEESG_EEENS5_IJSG_SC_EEEEEEEvNS4_8identityENS4_28SM100_TMA_2SM_LOAD_MULTICASTES1B_vS1C_EENS_8epilogue10collective18CollectiveEpilogueINS1F_23Sm100TmaWarpSpecializedILi3ELi2ELi32ELb1ELb0EEEJNS5_IJSH_SG_SH_EEENS5_IJNST_ISH_SC_EENST_INSA_ILi32EEESC_EEEEESJ_SK_SJ_SK_NS1F_6fusion15FusionCallbacksIS1J_NS1P_17LinearCombinationISJ_fSJ_fLNS_15FloatRoundStyleE2EEES1K_S1O_JEEENS4_5SM1004TMEM4LOAD26SM100_TMEM_LOAD_32dp32b32xENS4_13SM90_TMA_LOADENS12_INS13_ILi2ELi4ELi3EEES16_NST_INS5_IJS17_S1M_EEENS5_IJS1M_SC_EEEEEEENS4_39AutoVectorizingCopyWithAssumedAlignmentILi128EEENS4_14SM90_TMA_STOREES24_S26_S26_EEEvvEEEEvNT_6ParamsE)
        /*0008*/ 	.word	0x0000007a


	//----- nvinfo : EIATTR_FRAME_SIZE
	.align		4
.L_19:
        /*000c*/ 	.byte	0x04, 0x11
        /*000e*/ 	.short	(.L_21 - .L_20)
	.align		4
.L_20:
        /*0010*/ 	.word	index@($__internal_2_$__cuda_sm10x_tcgen05_guardrail_trap_unallocated_columns_being_dealloced)
        /*0014*/ 	.word	0x00000000


	//----- nvinfo : EIATTR_FRAME_SIZE
	.align		4
.L_21:
        /*0018*/ 	.byte	0x04, 0x11
        /*001a*/ 	.short	(.L_23 - .L_22)
	.align		4
.L_22:
        /*001c*/ 	.word	index@($__internal_1_$__cuda_sm10x_tcgen05_guardrail_trap_phase_invalid_during_alloc)
        /*0020*/ 	.word	0x00000000


	//----- nvinfo : EIATTR_FRAME_SIZE
	.align		4
.L_23:
        /*0024*/ 	.byte	0x04, 0x11
        /*0026*/ 	.short	(.L_25 - .L_24)
	.align		4
.L_24:
        /*0028*/ 	.word	index@($__internal_0_$__cuda_sm10x_tcgen05_guardrail_trap_col_being_dealloced_not_returned_by_alloc)
        /*002c*/ 	.word	0x00000000


	//----- nvinfo : EIATTR_FRAME_SIZE
	.align		4
.L_25:
        /*0030*/ 	.byte	0x04, 0x11
        /*0032*/ 	.short	(.L_27 - .L_26)
	.align		4
.L_26:
        /*0034*/ 	.word	index@(_ZN7cutlass13device_kernelINS_4gemm6kernel13GemmUniversalIN4cute5tupleIJiiiiEEENS1_10collective13CollectiveMmaINS1_35MainloopSm100TmaUmmaWarpSpecializedILi5ELi2ELi4ENS5_IJNS4_1CILi4EEENSA_ILi1EEESC_EEEEENS5_IJNSA_ILi256EEENSA_ILi64EEENSA_ILi128EEEEEENS_10bfloat16_tENS5_IJlSC_lEEESJ_SK_NS4_8TiledMMAINS4_8MMA_AtomIJNS4_26SM100_MMA_F16BF16_2x1SM_SSISJ_SJ_fLi256ELi64ELNS4_4UMMA5MajorE0ELSP_0ELNSO_7ScaleInE0ELSQ_0EEEEEENS4_6LayoutINS5_IJSC_SC_SC_EEENS5_IJNSA_ILi0EEESV_SV_EEEEENS5_IJNS4_10UnderscoreESY_SY_EEEEENS4_18SM100_TMA_2SM_LOADENS4_14ComposedLayoutINS4_7SwizzleILi3ELi4ELi3EEENS4_18smem_ptr_flag_bitsILi16EEENST_INS5_IJNSA_ILi8EEESG_EEENS5_IJSG_SC_EEEEEEEvNS4_8identityENS4_28SM100_TMA_2SM_LOAD_MULTICASTES1B_vS1C_EENS_8epilogue10collective18CollectiveEpilogueINS1F_23Sm100TmaWarpSpecializedILi3ELi2ELi32ELb1ELb0EEEJNS5_IJSH_SG_SH_EEENS5_IJNST_ISH_SC_EENST_INSA_ILi32EEESC_EEEEESJ_SK_SJ_SK_NS1F_6fusion15FusionCallbacksIS1J_NS1P_17LinearCombinationISJ_fSJ_fLNS_15FloatRoundStyleE2EEES1K_S1O_JEEENS4_5SM1004TMEM4LOAD26SM100_TMEM_LOAD_32dp32b32xENS4_13SM90_TMA_LOADENS12_INS13_ILi2ELi4ELi3EEES16_NST_INS5_IJS17_S1M_EEENS5_IJS1M_SC_EEEEEEENS4_39AutoVectorizingCopyWithAssumedAlignmentILi128EEENS4_14SM90_TMA_STOREES24_S26_S26_EEEvvEEEEvNT_6ParamsE)
        /*0038*/ 	.word	0x00000000


	//----- nvinfo : EIATTR_MIN_STACK_SIZE
	.align		4
.L_27:
        /*003c*/ 	.byte	0x04, 0x12
        /*003e*/ 	.short	(.L_29 - .L_28)
	.align		4
.L_28:
        /*0040*/ 	.word	index@(_ZN7cutlass13device_kernelINS_4gemm6kernel13GemmUniversalIN4cute5tupleIJiiiiEEENS1_10collective13CollectiveMmaINS1_35MainloopSm100TmaUmmaWarpSpecializedILi5ELi2ELi4ENS5_IJNS4_1CILi4EEENSA_ILi1EEESC_EEEEENS5_IJNSA_ILi256EEENSA_ILi64EEENSA_ILi128EEEEEENS_10bfloat16_tENS5_IJlSC_lEEESJ_SK_NS4_8TiledMMAINS4_8MMA_AtomIJNS4_26SM100_MMA_F16BF16_2x1SM_SSISJ_SJ_fLi256ELi64ELNS4_4UMMA5MajorE0ELSP_0ELNSO_7ScaleInE0ELSQ_0EEEEEENS4_6LayoutINS5_IJSC_SC_SC_EEENS5_IJNSA_ILi0EEESV_SV_EEEEENS5_IJNS4_10UnderscoreESY_SY_EEEEENS4_18SM100_TMA_2SM_LOADENS4_14ComposedLayoutINS4_7SwizzleILi3ELi4ELi3EEENS4_18smem_ptr_flag_bitsILi16EEENST_INS5_IJNSA_ILi8EEESG_EEENS5_IJSG_SC_EEEEEEEvNS4_8identityENS4_28SM100_TMA_2SM_LOAD_MULTICASTES1B_vS1C_EENS_8epilogue10collective18CollectiveEpilogueINS1F_23Sm100TmaWarpSpecializedILi3ELi2ELi32ELb1ELb0EEEJNS5_IJSH_SG_SH_EEENS5_IJNST_ISH_SC_EENST_INSA_ILi32EEESC_EEEEESJ_SK_SJ_SK_NS1F_6fusion15FusionCallbacksIS1J_NS1P_17LinearCombinationISJ_fSJ_fLNS_15FloatRoundStyleE2EEES1K_S1O_JEEENS4_5SM1004TMEM4LOAD26SM100_TMEM_LOAD_32dp32b32xENS4_13SM90_TMA_LOADENS12_INS13_ILi2ELi4ELi3EEES16_NST_INS5_IJS17_S1M_EEENS5_IJS1M_SC_EEEEEEENS4_39AutoVectorizingCopyWithAssumedAlignmentILi128EEENS4_14SM90_TMA_STOREES24_S26_S26_EEEvvEEEEvNT_6ParamsE)
        /*0044*/ 	.word	0x00000000
.L_29:


//--------------------- .nv.compat                --------------------------
	.section	.nv.compat,"",@"SHT_CUDA_COMPAT_INFO"
	.align	4
        /*0000*/ 	.byte	0x02, 0x09, 0x01, 0x00, 0x02, 0x02, 0x02, 0x00, 0x02, 0x05, 0x05, 0x00, 0x03, 0x07, 0x01, 0x01
        /*0010*/ 	.byte	0x02, 0x03, 0x01, 0x00, 0x02, 0x06, 0x01, 0x00, 0x04, 0x0b, 0x08, 0x00, 0x09, 0x00, 0x00, 0x00
        /*0020*/ 	.byte	0x00, 0x00, 0x00, 0x00


//--------------------- .nv.info._ZN7cutlass13device_kernelINS_4gemm6kernel13GemmUniversalIN4cute5tupleIJiiiiEEENS1_10collective13CollectiveMmaINS1_35MainloopSm100TmaUmmaWarpSpecializedILi5ELi2ELi4ENS5_IJNS4_1CILi4EEENSA_ILi1EEESC_EEEEENS5_IJNSA_ILi256EEENSA_ILi64EEENSA_ILi128EEEEEENS_10bfloat16_tENS5_IJlSC_lEEESJ_SK_NS4_8TiledMMAINS4_8MMA_AtomIJNS4_26SM100_MMA_F16BF16_2x1SM_SSISJ_SJ_fLi256ELi64ELNS4_4UMMA5MajorE0ELSP_0ELNSO_7ScaleInE0ELSQ_0EEEEEENS4_6LayoutINS5_IJSC_SC_SC_EEENS5_IJNSA_ILi0EEESV_SV_EEEEENS5_IJNS4_10UnderscoreESY_SY_EEEEENS4_18SM100_TMA_2SM_LOADENS4_14ComposedLayoutINS4_7SwizzleILi3ELi4ELi3EEENS4_18smem_ptr_flag_bitsILi16EEENST_INS5_IJNSA_ILi8EEESG_EEENS5_IJSG_SC_EEEEEEEvNS4_8identityENS4_28SM100_TMA_2SM_LOAD_MULTICASTES1B_vS1C_EENS_8epilogue10collective18CollectiveEpilogueINS1F_23Sm100TmaWarpSpecializedILi3ELi2ELi32ELb1ELb0EEEJNS5_IJSH_SG_SH_EEENS5_IJNST_ISH_SC_EENST_INSA_ILi32EEESC_EEEEESJ_SK_SJ_SK_NS1F_6fusion15FusionCallbacksIS1J_NS1P_17LinearCombinationISJ_fSJ_fLNS_15FloatRoundStyleE2EEES1K_S1O_JEEENS4_5SM1004TMEM4LOAD26SM100_TMEM_LOAD_32dp32b32xENS4_13SM90_TMA_LOADENS12_INS13_ILi2ELi4ELi3EEES16_NST_INS5_IJS17_S1M_EEENS5_IJS1M_SC_EEEEEEENS4_39AutoVectorizingCopyWithAssumedAlignmentILi128EEENS4_14SM90_TMA_STOREES24_S26_S26_EEEvvEEEEvNT_6ParamsE --------------------------
	.section	.nv.info._ZN7cutlass13device_kernelINS_4gemm6kernel13GemmUniversalIN4cute5tupleIJiiiiEEENS1_10collective13CollectiveMmaINS1_35MainloopSm100TmaUmmaWarpSpecializedILi5ELi2ELi4ENS5_IJNS4_1CILi4EEENSA_ILi1EEESC_EEEEENS5_IJNSA_ILi256EEENSA_ILi64EEENSA_ILi128EEEEEENS_10bfloat16_tENS5_IJlSC_lEEESJ_SK_NS4_8TiledMMAINS4_8MMA_AtomIJNS4_26SM100_MMA_F16BF16_2x1SM_SSISJ_SJ_fLi256ELi64ELNS4_4UMMA5MajorE0ELSP_0ELNSO_7ScaleInE0ELSQ_0EEEEEENS4_6LayoutINS5_IJSC_SC_SC_EEENS5_IJNSA_ILi0EEESV_SV_EEEEENS5_IJNS4_10UnderscoreESY_SY_EEEEENS4_18SM100_TMA_2SM_LOADENS4_14ComposedLayoutINS4_7SwizzleILi3ELi4ELi3EEENS4_18smem_ptr_flag_bitsILi16EEENST_INS5_IJNSA_ILi8EEESG_EEENS5_IJSG_SC_EEEEEEEvNS4_8identityENS4_28SM100_TMA_2SM_LOAD_MULTICASTES1B_vS1C_EENS_8epilogue10collective18CollectiveEpilogueINS1F_23Sm100TmaWarpSpecializedILi3ELi2ELi32ELb1ELb0EEEJNS5_IJSH_SG_SH_EEENS5_IJNST_ISH_SC_EENST_INSA_ILi32EEESC_EEEEESJ_SK_SJ_SK_NS1F_6fusion15FusionCallbacksIS1J_NS1P_17LinearCombinationISJ_fSJ_fLNS_15FloatRoundStyleE2EEES1K_S1O_JEEENS4_5SM1004TMEM4LOAD26SM100_TMEM_LOAD_32dp32b32xENS4_13SM90_TMA_LOADENS12_INS13_ILi2ELi4ELi3EEES16_NST_INS5_IJS17_S1M_EEENS5_IJS1M_SC_EEEEEEENS4_39AutoVectorizingCopyWithAssumedAlignmentILi128EEENS4_14SM90_TMA_STOREES24_S26_S26_EEEvvEEEEvNT_6ParamsE,"",@"SHT_CUDA_INFO"
	.sectionflags	@""
	.align	4


	//----- nvinfo : EIATTR_CUDA_API_VERSION
	.align		4
        /*0000*/ 	.byte	0x04, 0x37
        /*0002*/ 	.short	(.L_31 - .L_30)
.L_30:
        /*0004*/ 	.word	0x00000082


	//----- nvinfo : EIATTR_KPARAM_INFO
	.align		4
.L_31:
        /*0008*/ 	.byte	0x04, 0x17
        /*000a*/ 	.short	(.L_33 - .L_32)
.L_32:
        /*000c*/ 	.word	0x00000000
        /*0010*/ 	.short	0x0000
        /*0012*/ 	.short	0x0000
        /*0014*/ 	.byte	0x00, 0xf0, 0x01, 0x20


	//----- nvinfo : EIATTR_AT_ENTRY_FRAGMENTS
	.align		4
.L_33:
        /*0018*/ 	.byte	0x04, 0x4f
        /*001a*/ 	.short	(.L_35 - .L_34)


	//   ....[0]....
.L_34:
        /*001c*/ 	.word	0x00000007


	//----- nvinfo : EIATTR_RESERVED_SMEM_USED
	.align		4
.L_35:
        /*0020*/ 	.byte	0x01, 0x41
	.zero		2


	//----- nvinfo : EIATTR_SPARSE_MMA_MASK
	.align		4
        /*0024*/ 	.byte	0x03, 0x50
        /*0026*/ 	.short	0x0000


	//----- nvinfo : EIATTR_TCGEN05_2CTA_USED
	.align		4
        /*0028*/ 	.byte	0x01, 0x52
	.zero		2


	//----- nvinfo : EIATTR_MAXREG_COUNT
	.align		4
        /*002c*/ 	.byte	0x03, 0x1b
        /*002e*/ 	.short	0x00ff


	//----- nvinfo : EIATTR_NUM_BARRIERS
	.align		4
        /*0030*/ 	.byte	0x02, 0x4c
        /*0032*/ 	.byte	0x07
	.zero		1


	//----- nvinfo : EIATTR_EXTERNS
	.align		4
        /*0034*/ 	.byte	0x04, 0x0f
        /*0036*/ 	.short	(.L_37 - .L_36)


	//   ....[0]....
	.align		4
.L_36:
        /*0038*/ 	.word	index@(__assertfail)


	//----- nvinfo : EIATTR_MERCURY_ISA_VERSION
	.align		4
.L_37:
        /*003c*/ 	.byte	0x03, 0x5f
        /*003e*/ 	.short	0x0101


	//----- nvinfo : EIATTR_INT_WARP_WIDE_INSTR_OFFSETS
	.align		4
        /*0040*/ 	.byte	0x04, 0x31
        /*0042*/ 	.short	(.L_39 - .L_38)


	//   ....[0]....
.L_38:
        /*0044*/ 	.word	0x00000d70


	//   ....[1]....
        /*0048*/ 	.word	0x00000e10


	//   ....[2]....
        /*004c*/ 	.word	0x00004700


	//   ....[3]....
        /*0050*/ 	.word	0x00004720


	//   ....[4]....
        /*0054*/ 	.word	0x00004750


	//   ....[5]....
        /*0058*/ 	.word	0x000052c0


	//   ....[6]....
        /*005c*/ 	.word	0x000053e0


	//   ....[7]....
        /*0060*/ 	.word	0x00005530


	//   ....[8]....
        /*0064*/ 	.word	0x00005650


	//----- nvinfo : EIATTR_COOP_GROUP_MASK_REGIDS
	.align		4
.L_39:
        /*0068*/ 	.byte	0x04, 0x29
        /*006a*/ 	.short	(.L_41 - .L_40)


	//   ....[0]....
.L_40:
        /*006c*/ 	.word	0xffffffff


	//   ....[1]....
        /*0070*/ 	.word	0xffffffff


	//   ....[2]....
        /*0074*/ 	.word	0xffffffff


	//   ....[3]....
        /*0078*/ 	.word	0xffffffff


	//   ....[4]....
        /*007c*/ 	.word	0xffffffff


	//   ....[5]....
        /*0080*/ 	.word	0xffffffff


	//   ....[6]....
        /*0084*/ 	.word	0xffffffff


	//   ....[7]....
        /*0088*/ 	.word	0xffffffff


	//   ....[8]....
        /*008c*/ 	.word	0xffffffff


	//   ....[9]....
        /*0090*/ 	.word	0xffffffff


	//   ....[10]....
        /*0094*/ 	.word	0xffffffff


	//   ....[11]....
        /*0098*/ 	.word	0xffffffff


	//   ....[12]....
        /*009c*/ 	.word	0xffffffff


	//   ....[13]....
        /*00a0*/ 	.word	0xffffffff


	//----- nvinfo : EIATTR_COOP_GROUP_INSTR_OFFSETS
	.align		4
.L_41:
        /*00a4*/ 	.byte	0x04, 0x28
        /*00a6*/ 	.short	(.L_43 - .L_42)


	//   ....[0]....
.L_42:
        /*00a8*/ 	.word	0x000000b0


	//   ....[1]....
        /*00ac*/ 	.word	0x00000520


	//   ....[2]....
        /*00b0*/ 	.word	0x00000700


	//   ....[3]....
        /*00b4*/ 	.word	0x00000870


	//   ....[4]....
        /*00b8*/ 	.word	0x00000960


	//   ....[5]....
        /*00bc*/ 	.word	0x00000ac0


	//   ....[6]....
        /*00c0*/ 	.word	0x00000c50


	//   ....[7]....
        /*00c4*/ 	.word	0x00000e90


	//   ....[8]....
        /*00c8*/ 	.word	0x000023d0


	//   ....[9]....
        /*00cc*/ 	.word	0x00003320


	//   ....[10]....
        /*00d0*/ 	.word	0x000037f0


	//   ....[11]....
        /*00d4*/ 	.word	0x00003820


	//   ....[12]....
        /*00d8*/ 	.word	0x00004600


	//   ....[13]....
        /*00dc*/ 	.word	0x00004810


	//----- nvinfo : EIATTR_VRC_CTA_INIT_COUNT
	.align		4
.L_43:
        /*00e0*/ 	.byte	0x02, 0x4a
        /*00e2*/ 	.byte	0x80
	.zero		1


	//----- nvinfo : EIATTR_SYSCALL_OFFSETS
	.align		4
        /*00e4*/ 	.byte	0x04, 0x46
        /*00e6*/ 	.short	(.L_45 - .L_44)


	//   ....[0]....
.L_44:
        /*00e8*/ 	.word	0x00006350


	//   ....[1]....
        /*00ec*/ 	.word	0x00006440


	//   ....[2]....
        /*00f0*/ 	.word	0x00006ce0


	//   ....[3]....
        /*00f4*/ 	.word	0x000079b0


	//----- nvinfo : EIATTR_MBARRIER_INSTR_OFFSETS
	.align		4
.L_45:
        /*00f8*/ 	.byte	0x04, 0x39
        /*00fa*/ 	.short	(.L_47 - .L_46)


	//   ....[0]....
.L_46:
        /*00fc*/ 	.word	0x00000650
        /*0100*/ 	.word	0x000000ff
        /*0104*/ 	.word	0x00000000
        /*0108*/ 	.short	0x0100
        /*010a*/ 	.byte	0x04
	.zero		1


	//   ....[1]....
        /*010c*/ 	.word	0x00000660
        /*0110*/ 	.word	0x000000ff
        /*0114*/ 	.word	0x00000028
        /*0118*/ 	.short	0x0100
        /*011a*/ 	.byte	0x04
	.zero		1


	//   ....[2]....
        /*011c*/ 	.word	0x00000670
        /*0120*/ 	.word	0x000000ff
        /*0124*/ 	.word	0x00000008
        /*0128*/ 	.short	0x0100
        /*012a*/ 	.byte	0x04
	.zero		1


	//   ....[3]....
        /*012c*/ 	.word	0x00000680
        /*0130*/ 	.word	0x000000ff
        /*0134*/ 	.word	0x00000030
        /*0138*/ 	.short	0x0100
        /*013a*/ 	.byte	0x04
	.zero		1


	//   ....[4]....
        /*013c*/ 	.word	0x00000690
        /*0140*/ 	.word	0x000000ff
        /*0144*/ 	.word	0x00000010
        /*0148*/ 	.short	0x0100
        /*014a*/ 	.byte	0x04
	.zero		1


	//   ....[5]....
        /*014c*/ 	.word	0x000006a0
        /*0150*/ 	.word	0x000000ff
        /*0154*/ 	.word	0x00000038
        /*0158*/ 	.short	0x0100
        /*015a*/ 	.byte	0x04
	.zero		1


	//   ....[6]....
        /*015c*/ 	.word	0x000006b0
        /*0160*/ 	.word	0x000000ff
        /*0164*/ 	.word	0x00000018
        /*0168*/ 	.short	0x0100
        /*016a*/ 	.byte	0x04
	.zero		1


	//   ....[7]....
        /*016c*/ 	.word	0x000006c0
        /*0170*/ 	.word	0x000000ff
        /*0174*/ 	.word	0x00000040
        /*0178*/ 	.short	0x0100
        /*017a*/ 	.byte	0x04
	.zero		1


	//   ....[8]....
        /*017c*/ 	.word	0x000006d0
        /*0180*/ 	.word	0x000000ff
        /*0184*/ 	.word	0x00000020
        /*0188*/ 	.short	0x0100
        /*018a*/ 	.byte	0x04
	.zero		1


	//   ....[9]....
        /*018c*/ 	.word	0x000006e0
        /*0190*/ 	.word	0x000000ff
        /*0194*/ 	.word	0x00000048
        /*0198*/ 	.short	0x0100
        /*019a*/ 	.byte	0x04
	.zero		1


	//   ....[10]....
        /*019c*/ 	.word	0x00000800
        /*01a0*/ 	.word	0x000000ff
        /*01a4*/ 	.word	0x00000050
        /*01a8*/ 	.short	0x0100
        /*01aa*/ 	.byte	0x04
	.zero		1


	//   ....[11]....
        /*01ac*/ 	.word	0x00000810
        /*01b0*/ 	.word	0x000000ff
        /*01b4*/ 	.word	0x00000068
        /*01b8*/ 	.short	0x0100
        /*01ba*/ 	.byte	0x04
	.zero		1


	//   ....[12]....
        /*01bc*/ 	.word	0x00000820
        /*01c0*/ 	.word	0x000000ff
        /*01c4*/ 	.word	0x00000058
        /*01c8*/ 	.short	0x0100
        /*01ca*/ 	.byte	0x04
	.zero		1


	//   ....[13]....
        /*01cc*/ 	.word	0x00000830
        /*01d0*/ 	.word	0x000000ff
        /*01d4*/ 	.word	0x00000070
        /*01d8*/ 	.short	0x0100
        /*01da*/ 	.byte	0x04
	.zero		1


	//   ....[14]....
        /*01dc*/ 	.word	0x00000840
        /*01e0*/ 	.word	0x000000ff
        /*01e4*/ 	.word	0x00000060
        /*01e8*/ 	.short	0x0100
        /*01ea*/ 	.byte	0x04
	.zero		1


	//   ....[15]....
        /*01ec*/ 	.word	0x00000850
        /*01f0*/ 	.word	0x000000ff
        /*01f4*/ 	.word	0x00000078
        /*01f8*/ 	.short	0x0100
        /*01fa*/ 	.byte	0x04
	.zero		1


	//   ....[16]....
        /*01fc*/ 	.word	0x00000930
        /*0200*/ 	.word	0x000000ff
        /*0204*/ 	.word	0x00000080
        /*0208*/ 	.short	0x0100
        /*020a*/ 	.byte	0x06
	.zero		1


	//   ....[17]....
        /*020c*/ 	.word	0x00000940
        /*0210*/ 	.word	0x000000ff
        /*0214*/ 	.word	0x00000088
        /*0218*/ 	.short	0x0100
        /*021a*/ 	.byte	0x06
	.zero		1


	//   ....[18]....
        /*021c*/ 	.word	0x00000a70
        /*0220*/ 	.word	0x000000ff
        /*0224*/ 	.word	0x00000090
        /*0228*/ 	.short	0x0100
        /*022a*/ 	.byte	0x06
	.zero		1


	//   ....[19]....
        /*022c*/ 	.word	0x00000a80
        /*0230*/ 	.word	0x000000ff
        /*0234*/ 	.word	0x000000a0
        /*0238*/ 	.short	0x0100
        /*023a*/ 	.byte	0x06
	.zero		1


	//   ....[20]....
        /*023c*/ 	.word	0x00000a90
        /*0240*/ 	.word	0x000000ff
        /*0244*/ 	.word	0x00000098
        /*0248*/ 	.short	0x0100
        /*024a*/ 	.byte	0x06
	.zero		1


	//   ....[21]....
        /*024c*/ 	.word	0x00000aa0
        /*0250*/ 	.word	0x000000ff
        /*0254*/ 	.word	0x000000a8
        /*0258*/ 	.short	0x0100
        /*025a*/ 	.byte	0x06
	.zero		1


	//   ....[22]....
        /*025c*/ 	.word	0x00000bc0
        /*0260*/ 	.word	0x000000ff
        /*0264*/ 	.word	0x000000b0
        /*0268*/ 	.short	0x0100
        /*026a*/ 	.byte	0x04
	.zero		1


	//   ....[23]....
        /*026c*/ 	.word	0x00000bd0
        /*0270*/ 	.word	0x000000ff
        /*0274*/ 	.word	0x000000d0
        /*0278*/ 	.short	0x0100
        /*027a*/ 	.byte	0x04
	.zero		1


	//   ....[24]....
        /*027c*/ 	.word	0x00000be0
        /*0280*/ 	.word	0x000000ff
        /*0284*/ 	.word	0x000000b8
        /*0288*/ 	.short	0x0100
        /*028a*/ 	.byte	0x04
	.zero		1


	//   ....[25]....
        /*028c*/ 	.word	0x00000bf0
        /*0290*/ 	.word	0x000000ff
        /*0294*/ 	.word	0x000000d8
        /*0298*/ 	.short	0x0100
        /*029a*/ 	.byte	0x04
	.zero		1


	//   ....[26]....
        /*029c*/ 	.word	0x00000c00
        /*02a0*/ 	.word	0x000000ff
        /*02a4*/ 	.word	0x000000c0
        /*02a8*/ 	.short	0x0100
        /*02aa*/ 	.byte	0x04
	.zero		1


	//   ....[27]....
        /*02ac*/ 	.word	0x00000c10
        /*02b0*/ 	.word	0x000000ff
        /*02b4*/ 	.word	0x000000e0
        /*02b8*/ 	.short	0x0100
        /*02ba*/ 	.byte	0x04
	.zero		1


	//   ....[28]....
        /*02bc*/ 	.word	0x00000c20
        /*02c0*/ 	.word	0x000000ff
        /*02c4*/ 	.word	0x000000c8
        /*02c8*/ 	.short	0x0100
        /*02ca*/ 	.byte	0x04
	.zero		1


	//   ....[29]....
        /*02cc*/ 	.word	0x00000c30
        /*02d0*/ 	.word	0x000000ff
        /*02d4*/ 	.word	0x000000e8
        /*02d8*/ 	.short	0x0100
        /*02da*/ 	.byte	0x04
	.zero		1


	//   ....[30]....
        /*02dc*/ 	.word	0x00000d20
        /*02e0*/ 	.word	0x000000ff
        /*02e4*/ 	.word	0x000000f0
        /*02e8*/ 	.short	0x0100
        /*02ea*/ 	.byte	0x04
	.zero		1


	//   ....[31]....
        /*02ec*/ 	.word	0x00000d30
        /*02f0*/ 	.word	0x000000ff
        /*02f4*/ 	.word	0x00000100
        /*02f8*/ 	.short	0x0100
        /*02fa*/ 	.byte	0x04
	.zero		1


	//   ....[32]....
        /*02fc*/ 	.word	0x00000d40
        /*0300*/ 	.word	0x000000ff
        /*0304*/ 	.word	0x000000f8
        /*0308*/ 	.short	0x0100
        /*030a*/ 	.byte	0x04
	.zero		1


	//   ....[33]....
        /*030c*/ 	.word	0x00000d50
        /*0310*/ 	.word	0x000000ff
        /*0314*/ 	.word	0x00000108
        /*0318*/ 	.short	0x0100
        /*031a*/ 	.byte	0x04
	.zero		1


	//   ....[34]....
        /*031c*/ 	.word	0x00000e50
        /*0320*/ 	.word	0x000000ff
        /*0324*/ 	.word	0x00000110
        /*0328*/ 	.short	0x0100
        /*032a*/ 	.byte	0x06
	.zero		1


	//   ....[35]....
        /*032c*/ 	.word	0x00001a20
        /*0330*/ 	.word	0x00000003
        /*0334*/ 	.word	0x00000100
        /*0338*/ 	.short	0x010a
        /*033a*/ 	.byte	0xff
	.zero		1


	//   ....[36]....
        /*033c*/ 	.word	0x00001a50
        /*0340*/ 	.word	0x00000003
        /*0344*/ 	.word	0x000000f0
        /*0348*/ 	.short	0x0101
        /*034a*/ 	.byte	0xff
	.zero		1


	//   ....[37]....
        /*034c*/ 	.word	0x00001b10
        /*0350*/ 	.word	0x000000ff
        /*0354*/ 	.word	0x00000028
        /*0358*/ 	.short	0x010a
        /*035a*/ 	.byte	0x04
	.zero		1


	//   ....[38]....
        /*035c*/ 	.word	0x00001be0
        /*0360*/ 	.word	0x000000ff
        /*0364*/ 	.word	0x00000028
        /*0368*/ 	.short	0x010a
        /*036a*/ 	.byte	0x21
	.zero		1


	//   ....[39]....
        /*036c*/ 	.word	0x00001d90
        /*0370*/ 	.word	0x000000ff
        /*0374*/ 	.word	0x00000028
        /*0378*/ 	.short	0x010a
        /*037a*/ 	.byte	0x05
	.zero		1


	//   ....[40]....
        /*037c*/ 	.word	0x00001f70
        /*0380*/ 	.word	0x000000ff
        /*0384*/ 	.word	0x00000088
        /*0388*/ 	.short	0x0101
        /*038a*/ 	.byte	0x0e
	.zero		1


	//   ....[41]....
        /*038c*/ 	.word	0x00001f90
        /*0390*/ 	.word	0x000000ff
        /*0394*/ 	.word	0x00000028
        /*0398*/ 	.short	0x010a
        /*039a*/ 	.byte	0x04
	.zero		1


	//   ....[42]....
        /*039c*/ 	.word	0x00002010
        /*03a0*/ 	.word	0x000000ff
        /*03a4*/ 	.word	0x00000028
        /*03a8*/ 	.short	0x010a
        /*03aa*/ 	.byte	0x07
	.zero		1


	//   ....[43]....
        /*03ac*/ 	.word	0x00002150
        /*03b0*/ 	.word	0x000000ff
        /*03b4*/ 	.word	0x00000028
        /*03b8*/ 	.short	0x010a
        /*03ba*/ 	.byte	0x04
	.zero		1


	//   ....[44]....
        /*03bc*/ 	.word	0x00002400
        /*03c0*/ 	.word	0x00000003
        /*03c4*/ 	.word	0x00000090
        /*03c8*/ 	.short	0x010a
        /*03ca*/ 	.byte	0xff
	.zero		1


	//   ....[45]....
        /*03cc*/ 	.word	0x00002550
        /*03d0*/ 	.word	0x00000000
        /*03d4*/ 	.word	0x00000000
        /*03d8*/ 	.short	0x0101
        /*03da*/ 	.byte	0xff
	.zero		1


	//   ....[46]....
        /*03dc*/ 	.word	0x00002b10
        /*03e0*/ 	.word	0x000000ff
        /*03e4*/ 	.word	0x00000000
        /*03e8*/ 	.short	0x010a
        /*03ea*/ 	.byte	0x04
	.zero		1


	//   ....[47]....
        /*03ec*/ 	.word	0x00002ba0
        /*03f0*/ 	.word	0x000000ff
        /*03f4*/ 	.word	0x00000000
        /*03f8*/ 	.short	0x010a
        /*03fa*/ 	.byte	0x05
	.zero		1


	//   ....[48]....
        /*03fc*/ 	.word	0x00002c30
        /*0400*/ 	.word	0x000000ff
        /*0404*/ 	.word	0x00000000
        /*0408*/ 	.short	0x010a
        /*040a*/ 	.byte	0x05
	.zero		1


	//   ....[49]....
        /*040c*/ 	.word	0x00002cc0
        /*0410*/ 	.word	0x000000ff
        /*0414*/ 	.word	0x00000000
        /*0418*/ 	.short	0x010a
        /*041a*/ 	.byte	0x05
	.zero		1


	//   ....[50]....
        /*041c*/ 	.word	0x00002d60
        /*0420*/ 	.word	0x00000000
        /*0424*/ 	.word	0x00000000
        /*0428*/ 	.short	0x010a
        /*042a*/ 	.byte	0xff
	.zero		1


	//   ....[51]....
        /*042c*/ 	.word	0x00002e80
        /*0430*/ 	.word	0x00000000
        /*0434*/ 	.word	0x000000f0
        /*0438*/ 	.short	0x010a
        /*043a*/ 	.byte	0xff
	.zero		1


	//   ....[52]....
        /*043c*/ 	.word	0x00002ef0
        /*0440*/ 	.word	0x00000004
        /*0444*/ 	.word	0x00000000
        /*0448*/ 	.short	0x0101
        /*044a*/ 	.byte	0xff
	.zero		1


	//   ....[53]....
        /*044c*/ 	.word	0x00002f10
        /*0450*/ 	.word	0x000000ff
        /*0454*/ 	.word	0x000000a0
        /*0458*/ 	.short	0x010a
        /*045a*/ 	.byte	0x04
	.zero		1


	//   ....[54]....
        /*045c*/ 	.word	0x00003030
        /*0460*/ 	.word	0x00000000
        /*0464*/ 	.word	0x00000090
        /*0468*/ 	.short	0x010a
        /*046a*/ 	.byte	0xff
	.zero		1


	//   ....[55]....
        /*046c*/ 	.word	0x00003130
        /*0470*/ 	.word	0x00000000
        /*0474*/ 	.word	0x00000000
        /*0478*/ 	.short	0x0101
        /*047a*/ 	.byte	0xff
	.zero		1


	//   ....[56]....
        /*047c*/ 	.word	0x000031c0
        /*0480*/ 	.word	0x000000ff
        /*0484*/ 	.word	0x000000a0
        /*0488*/ 	.short	0x0106
        /*048a*/ 	.byte	0x04
	.zero		1


	//   ....[57]....
        /*048c*/ 	.word	0x000031e0
        /*0490*/ 	.word	0x000000ff
        /*0494*/ 	.word	0x000000a0
        /*0498*/ 	.short	0x010a
        /*049a*/ 	.byte	0x04
	.zero		1


	//   ....[58]....
        /*049c*/ 	.word	0x00003270
        /*04a0*/ 	.word	0x000000ff
        /*04a4*/ 	.word	0x000000a0
        /*04a8*/ 	.short	0x0106
        /*04aa*/ 	.byte	0x07
	.zero		1


	//   ....[59]....
        /*04ac*/ 	.word	0x000032b0
        /*04b0*/ 	.word	0x00000000
        /*04b4*/ 	.word	0x000000a0
        /*04b8*/ 	.short	0x010a
        /*04ba*/ 	.byte	0xff
	.zero		1


	//   ....[60]....
        /*04bc*/ 	.word	0x000034f0
        /*04c0*/ 	.word	0x000000ff
        /*04c4*/ 	.word	0x00000008
        /*04c8*/ 	.short	0x010a
        /*04ca*/ 	.byte	0x05
	.zero		1


	//   ....[61]....
        /*04cc*/ 	.word	0x00003510
        /*04d0*/ 	.word	0x000000ff
        /*04d4*/ 	.word	0x00000008
        /*04d8*/ 	.short	0x010a
        /*04da*/ 	.byte	0x05
	.zero		1


	//   ....[62]....
        /*04dc*/ 	.word	0x000036a0
        /*04e0*/ 	.word	0x000000ff
        /*04e4*/ 	.word	0x00000008
        /*04e8*/ 	.short	0x010a
        /*04ea*/ 	.byte	0x05
	.zero		1


	//   ....[63]....
        /*04ec*/ 	.word	0x000036c0
        /*04f0*/ 	.word	0x000000ff
        /*04f4*/ 	.word	0x00000008
        /*04f8*/ 	.short	0x010a
        /*04fa*/ 	.byte	0x05
	.zero		1


	//   ....[64]....
        /*04fc*/ 	.word	0x00003780
        /*0500*/ 	.word	0x000000ff
        /*0504*/ 	.word	0x00000000
        /*0508*/ 	.short	0x0101
        /*050a*/ 	.byte	0x04
	.zero		1


	//   ....[65]....
        /*050c*/ 	.word	0x00003b40
        /*0510*/ 	.word	0x00000000
        /*0514*/ 	.word	0x00000090
        /*0518*/ 	.short	0x010a
        /*051a*/ 	.byte	0xff
	.zero		1


	//   ....[66]....
        /*051c*/ 	.word	0x00003c00
        /*0520*/ 	.word	0x00000000
        /*0524*/ 	.word	0x00000000
        /*0528*/ 	.short	0x0101
        /*052a*/ 	.byte	0xff
	.zero		1


	//   ....[67]....
        /*052c*/ 	.word	0x00003cc0
        /*0530*/ 	.word	0x000000ff
        /*0534*/ 	.word	0x00000000
        /*0538*/ 	.short	0x010a
        /*053a*/ 	.byte	0x04
	.zero		1


	//   ....[68]....
        /*053c*/ 	.word	0x00003cd0
        /*0540*/ 	.word	0x000000ff
        /*0544*/ 	.word	0x000000d0
        /*0548*/ 	.short	0x010a
        /*054a*/ 	.byte	0x2e
	.zero		1


	//   ....[69]....
        /*054c*/ 	.word	0x00003d80
        /*0550*/ 	.word	0x000000ff
        /*0554*/ 	.word	0x00000000
        /*0558*/ 	.short	0x010a
        /*055a*/ 	.byte	0x07
	.zero		1


	//   ....[70]....
        /*055c*/ 	.word	0x00003eb0
        /*0560*/ 	.word	0x000000ff
        /*0564*/ 	.word	0x00000000
        /*0568*/ 	.short	0x010a
        /*056a*/ 	.byte	0x04
	.zero		1


	//   ....[71]....
        /*056c*/ 	.word	0x000042f0
        /*0570*/ 	.word	0x000000ff
        /*0574*/ 	.word	0x00000000
        /*0578*/ 	.short	0x010a
        /*057a*/ 	.byte	0x04
	.zero		1


	//   ....[72]....
        /*057c*/ 	.word	0x00004380
        /*0580*/ 	.word	0x000000ff
        /*0584*/ 	.word	0x00000000
        /*0588*/ 	.short	0x010a
        /*058a*/ 	.byte	0x05
	.zero		1


	//   ....[73]....
        /*058c*/ 	.word	0x00004410
        /*0590*/ 	.word	0x000000ff
        /*0594*/ 	.word	0x00000000
        /*0598*/ 	.short	0x010a
        /*059a*/ 	.byte	0x05
	.zero		1


	//   ....[74]....
        /*059c*/ 	.word	0x000044b0
        /*05a0*/ 	.word	0x00000000
        /*05a4*/ 	.word	0x00000000
        /*05a8*/ 	.short	0x010a
        /*05aa*/ 	.byte	0xff
	.zero		1


	//   ....[75]....
        /*05ac*/ 	.word	0x000044f0
        /*05b0*/ 	.word	0x00000000
        /*05b4*/ 	.word	0x00000000
        /*05b8*/ 	.short	0x010a
        /*05ba*/ 	.byte	0xff
	.zero		1


	//   ....[76]....
        /*05bc*/ 	.word	0x00004560
        /*05c0*/ 	.word	0x000000ff
        /*05c4*/ 	.word	0x00000000
        /*05c8*/ 	.short	0x0101
        /*05ca*/ 	.byte	0x04
	.zero		1


	//   ....[77]....
        /*05cc*/ 	.word	0x000045a0
        /*05d0*/ 	.word	0x000000ff
        /*05d4*/ 	.word	0x00000110
        /*05d8*/ 	.short	0x010a
        /*05da*/ 	.byte	0x29
	.zero		1


	//   ....[78]....
        /*05dc*/ 	.word	0x000045f0
        /*05e0*/ 	.word	0x000000ff
        /*05e4*/ 	.word	0x00000000
        /*05e8*/ 	.short	0x0101
        /*05ea*/ 	.byte	0x04
	.zero		1


	//   ....[79]....
        /*05ec*/ 	.word	0x00004a90
        /*05f0*/ 	.word	0x00000008
        /*05f4*/ 	.word	0x00000090
        /*05f8*/ 	.short	0x010a
        /*05fa*/ 	.byte	0xff
	.zero		1


	//   ....[80]....
        /*05fc*/ 	.word	0x00004c00
        /*0600*/ 	.word	0x00000000
        /*0604*/ 	.word	0x00000000
        /*0608*/ 	.short	0x0101
        /*060a*/ 	.byte	0xff
	.zero		1


	//   ....[81]....
        /*060c*/ 	.word	0x000050d0
        /*0610*/ 	.word	0x000000ff
        /*0614*/ 	.word	0x00000088
        /*0618*/ 	.short	0x010a
        /*061a*/ 	.byte	0x18
	.zero		1


	//   ....[82]....
        /*061c*/ 	.word	0x000052a0
        /*0620*/ 	.word	0x000000ff
        /*0624*/ 	.word	0x00000068
        /*0628*/ 	.short	0x010a
        /*062a*/ 	.byte	0x04
	.zero		1


	//   ....[83]....
        /*062c*/ 	.word	0x00005480
        /*0630*/ 	.word	0x000000ff
        /*0634*/ 	.word	0x00000050
        /*0638*/ 	.short	0x010b
        /*063a*/ 	.byte	0x04
	.zero		1


	//   ....[84]....
        /*063c*/ 	.word	0x00005490
        /*0640*/ 	.word	0x000000ff
        /*0644*/ 	.word	0x00000000
        /*0648*/ 	.short	0x0101
        /*064a*/ 	.byte	0x07
	.zero		1


	//   ....[85]....
        /*064c*/ 	.word	0x000054a0
        /*0650*/ 	.word	0x000000ff
        /*0654*/ 	.word	0x00000068
        /*0658*/ 	.short	0x010a
        /*065a*/ 	.byte	0x05
	.zero		1


	//   ....[86]....
        /*065c*/ 	.word	0x000056f0
        /*0660*/ 	.word	0x000000ff
        /*0664*/ 	.word	0x00000050
        /*0668*/ 	.short	0x010b
        /*066a*/ 	.byte	0x05
	.zero		1


	//   ....[87]....
        /*066c*/ 	.word	0x00005700
        /*0670*/ 	.word	0x000000ff
        /*0674*/ 	.word	0x00000000
        /*0678*/ 	.short	0x0101
        /*067a*/ 	.byte	0x04
	.zero		1


	//   ....[88]....
        /*067c*/ 	.word	0x00005750
        /*0680*/ 	.word	0x000000ff
        /*0684*/ 	.word	0x00000000
        /*0688*/ 	.short	0x010a
        /*068a*/ 	.byte	0x04
	.zero		1


	//   ....[89]....
        /*068c*/ 	.word	0x000057e0
        /*0690*/ 	.word	0x000000ff
        /*0694*/ 	.word	0x00000000
        /*0698*/ 	.short	0x010a
        /*069a*/ 	.byte	0x05
	.zero		1


	//   ....[90]....
        /*069c*/ 	.word	0x00005880
        /*06a0*/ 	.word	0x00000000
        /*06a4*/ 	.word	0x00000000
        /*06a8*/ 	.short	0x010a
        /*06aa*/ 	.byte	0xff
	.zero		1


	//   ....[91]....
        /*06ac*/ 	.word	0x00005bc0
        /*06b0*/ 	.word	0x00000000
        /*06b4*/ 	.word	0x00000090
        /*06b8*/ 	.short	0x010a
        /*06ba*/ 	.byte	0xff
	.zero		1


	//   ....[92]....
        /*06bc*/ 	.word	0x00005c90
        /*06c0*/ 	.word	0x00000000
        /*06c4*/ 	.word	0x00000000
        /*06c8*/ 	.short	0x0101
        /*06ca*/ 	.byte	0xff
	.zero		1


	//   ....[93]....
        /*06cc*/ 	.word	0x00006930
        /*06d0*/ 	.word	0x00000000
        /*06d4*/ 	.word	0x00000050
        /*06d8*/ 	.short	0x010a
        /*06da*/ 	.byte	0xff
	.zero		1


	//   ....[94]....
        /*06dc*/ 	.word	0x000069a0
        /*06e0*/ 	.word	0x00000059
        /*06e4*/ 	.word	0x000000b0
        /*06e8*/ 	.short	0x010a
        /*06ea*/ 	.byte	0xff
	.zero		1


	//   ....[95]....
        /*06ec*/ 	.word	0x00006a90
        /*06f0*/ 	.word	0x00000000
        /*06f4*/ 	.word	0x00000050
        /*06f8*/ 	.short	0x010a
        /*06fa*/ 	.byte	0xff
	.zero		1


	//   ....[96]....
        /*06fc*/ 	.word	0x00006bc0
        /*0700*/ 	.word	0x00000059
        /*0704*/ 	.word	0x000000b0
        /*0708*/ 	.short	0x010a
        /*070a*/ 	.byte	0xff
	.zero		1


	//   ....[97]....
        /*070c*/ 	.word	0x000076f0
        /*0710*/ 	.word	0x00000000
        /*0714*/ 	.word	0x00000000
        /*0718*/ 	.short	0x0101
        /*071a*/ 	.byte	0xff
	.zero		1


	//   ....[98]....
        /*071c*/ 	.word	0x00007700
        /*0720*/ 	.word	0x00000002
        /*0724*/ 	.word	0x00000050
        /*0728*/ 	.short	0x010a
        /*072a*/ 	.byte	0xff
	.zero		1


	//   ....[99]....
        /*072c*/ 	.word	0x000077d0
        /*0730*/ 	.word	0x00000002
        /*0734*/ 	.word	0x00000050
        /*0738*/ 	.short	0x010a
        /*073a*/ 	.byte	0xff
	.zero		1


	//   ....[100]....
        /*073c*/ 	.word	0x00007c50
        /*0740*/ 	.word	0x00000059
        /*0744*/ 	.word	0x00000000
        /*0748*/ 	.short	0x0101
        /*074a*/ 	.byte	0xff
	.zero		1


	//   ....[101]....
        /*074c*/ 	.word	0x00008470
        /*0750*/ 	.word	0x00000002
        /*0754*/ 	.word	0x00000000
        /*0758*/ 	.short	0x0101
        /*075a*/ 	.byte	0xff
	.zero		1


	//   ....[102]....
        /*075c*/ 	.word	0x00008720
        /*0760*/ 	.word	0x000000ff
        /*0764*/ 	.word	0x00000000
        /*0768*/ 	.short	0x0101
        /*076a*/ 	.byte	0x04
	.zero		1


	//   ....[103]....
        /*076c*/ 	.word	0x00008740
        /*0770*/ 	.word	0x00000003
        /*0774*/ 	.word	0x00000100
        /*0778*/ 	.short	0x010a
        /*077a*/ 	.byte	0xff
	.zero		1


	//   ....[104]....
        /*077c*/ 	.word	0x000087a0
        /*0780*/ 	.word	0x00000000
        /*0784*/ 	.word	0x00000028
        /*0788*/ 	.short	0x010a
        /*078a*/ 	.byte	0xff
	.zero		1


	//   ....[105]....
        /*078c*/ 	.word	0x00008800
        /*0790*/ 	.word	0x00000000
        /*0794*/ 	.word	0x00000028
        /*0798*/ 	.short	0x010a
        /*079a*/ 	.byte	0xff
	.zero		1


	//   ....[106]....
        /*079c*/ 	.word	0x00008850
        /*07a0*/ 	.word	0x00000003
        /*07a4*/ 	.word	0x00000090
        /*07a8*/ 	.short	0x010a
        /*07aa*/ 	.byte	0xff
	.zero		1


	//   ....[107]....
        /*07ac*/ 	.word	0x000088b0
        /*07b0*/ 	.word	0x00000000
        /*07b4*/ 	.word	0x00000000
        /*07b8*/ 	.short	0x010a
        /*07ba*/ 	.byte	0xff
	.zero		1


	//   ....[108]....
        /*07bc*/ 	.word	0x00008910
        /*07c0*/ 	.word	0x00000000
        /*07c4*/ 	.word	0x00000000
        /*07c8*/ 	.short	0x010a
        /*07ca*/ 	.byte	0xff
	.zero		1


	//   ....[109]....
        /*07cc*/ 	.word	0x00008970
        /*07d0*/ 	.word	0x00000000
        /*07d4*/ 	.word	0x00000000
        /*07d8*/ 	.short	0x010a
        /*07da*/ 	.byte	0xff
	.zero		1


	//   ....[110]....
        /*07dc*/ 	.word	0x000089d0
        /*07e0*/ 	.word	0x00000000
        /*07e4*/ 	.word	0x00000000
        /*07e8*/ 	.short	0x010a
        /*07ea*/ 	.byte	0xff
	.zero		1


	//   ....[111]....
        /*07ec*/ 	.word	0x00008a20
        /*07f0*/ 	.word	0x00000000
        /*07f4*/ 	.word	0x000000f0
        /*07f8*/ 	.short	0x010a
        /*07fa*/ 	.byte	0xff
	.zero		1


	//   ....[112]....
        /*07fc*/ 	.word	0x00008a80
        /*0800*/ 	.word	0x00000000
        /*0804*/ 	.word	0x000000a0
        /*0808*/ 	.short	0x010a
        /*080a*/ 	.byte	0xff
	.zero		1


	//   ....[113]....
        /*080c*/ 	.word	0x00008ad0
        /*0810*/ 	.word	0x00000000
        /*0814*/ 	.word	0x00000090
        /*0818*/ 	.short	0x010a
        /*081a*/ 	.byte	0xff
	.zero		1


	//   ....[114]....
        /*081c*/ 	.word	0x00008b30
        /*0820*/ 	.word	0x00000000
        /*0824*/ 	.word	0x000000a0
        /*0828*/ 	.short	0x010a
        /*082a*/ 	.byte	0xff
	.zero		1


	//   ....[115]....
        /*082c*/ 	.word	0x00008b90
        /*0830*/ 	.word	0x00000005
        /*0834*/ 	.word	0x00000008
        /*0838*/ 	.short	0x010a
        /*083a*/ 	.byte	0xff
	.zero		1


	//   ....[116]....
        /*083c*/ 	.word	0x00008c80
        /*0840*/ 	.word	0x00000003
        /*0844*/ 	.word	0x00000008
        /*0848*/ 	.short	0x010a
        /*084a*/ 	.byte	0xff
	.zero		1


	//   ....[117]....
        /*084c*/ 	.word	0x00008cd0
        /*0850*/ 	.word	0x00000000
        /*0854*/ 	.word	0x00000090
        /*0858*/ 	.short	0x010a
        /*085a*/ 	.byte	0xff
	.zero		1


	//   ....[118]....
        /*085c*/ 	.word	0x00008d30
        /*0860*/ 	.word	0x00000000
        /*0864*/ 	.word	0x000000d0
        /*0868*/ 	.short	0x010a
        /*086a*/ 	.byte	0xff
	.zero		1


	//   ....[119]....
        /*086c*/ 	.word	0x00008d90
        /*0870*/ 	.word	0x00000000
        /*0874*/ 	.word	0x00000000
        /*0878*/ 	.short	0x010a
        /*087a*/ 	.byte	0xff
	.zero		1


	//   ....[120]....
        /*087c*/ 	.word	0x00008df0
        /*0880*/ 	.word	0x00000000
        /*0884*/ 	.word	0x00000000
        /*0888*/ 	.short	0x010a
        /*088a*/ 	.byte	0xff
	.zero		1


	//   ....[121]....
        /*088c*/ 	.word	0x00008e50
        /*0890*/ 	.word	0x00000000
        /*0894*/ 	.word	0x00000000
        /*0898*/ 	.short	0x010a
        /*089a*/ 	.byte	0xff
	.zero		1


	//   ....[122]....
        /*089c*/ 	.word	0x00008eb0
        /*08a0*/ 	.word	0x00000000
        /*08a4*/ 	.word	0x00000000
        /*08a8*/ 	.short	0x010a
        /*08aa*/ 	.byte	0xff
	.zero		1


	//   ....[123]....
        /*08ac*/ 	.word	0x00008f10
        /*08b0*/ 	.word	0x00000000
        /*08b4*/ 	.word	0x00000110
        /*08b8*/ 	.short	0x010a
        /*08ba*/ 	.byte	0xff
	.zero		1


	//   ....[124]....
        /*08bc*/ 	.word	0x00008f60
        /*08c0*/ 	.word	0x00000008
        /*08c4*/ 	.word	0x00000090
        /*08c8*/ 	.short	0x010a
        /*08ca*/ 	.byte	0xff
	.zero		1


	//   ....[125]....
        /*08cc*/ 	.word	0x00008fc0
        /*08d0*/ 	.word	0x00000000
        /*08d4*/ 	.word	0x00000088
        /*08d8*/ 	.short	0x010a
        /*08da*/ 	.byte	0xff
	.zero		1


	//   ....[126]....
        /*08dc*/ 	.word	0x00009020
        /*08e0*/ 	.word	0x00000000
        /*08e4*/ 	.word	0x00000068
        /*08e8*/ 	.short	0x010a
        /*08ea*/ 	.byte	0xff
	.zero		1


	//   ....[127]....
        /*08ec*/ 	.word	0x00009080
        /*08f0*/ 	.word	0x00000005
        /*08f4*/ 	.word	0x00000068
        /*08f8*/ 	.short	0x010a
        /*08fa*/ 	.byte	0xff
	.zero		1


	//   ....[128]....
        /*08fc*/ 	.word	0x000090e0
        /*0900*/ 	.word	0x00000000
        /*0904*/ 	.word	0x00000000
        /*0908*/ 	.short	0x010a
        /*090a*/ 	.byte	0xff
	.zero		1


	//   ....[129]....
        /*090c*/ 	.word	0x00009140
        /*0910*/ 	.word	0x00000000
        /*0914*/ 	.word	0x00000000
        /*0918*/ 	.short	0x010a
        /*091a*/ 	.byte	0xff
	.zero		1


	//   ....[130]....
        /*091c*/ 	.word	0x00009190
        /*0920*/ 	.word	0x00000000
        /*0924*/ 	.word	0x00000090
        /*0928*/ 	.short	0x010a
        /*092a*/ 	.byte	0xff
	.zero		1


	//   ....[131]....
        /*092c*/ 	.word	0x000091e0
        /*0930*/ 	.word	0x00000000
        /*0934*/ 	.word	0x00000050
        /*0938*/ 	.short	0x010a
        /*093a*/ 	.byte	0xff
	.zero		1


	//   ....[132]....
        /*093c*/ 	.word	0x00009230
        /*0940*/ 	.word	0x00000059
        /*0944*/ 	.word	0x000000b0
        /*0948*/ 	.short	0x010a
        /*094a*/ 	.byte	0xff
	.zero		1


	//   ....[133]....
        /*094c*/ 	.word	0x00009280
        /*0950*/ 	.word	0x00000002
        /*0954*/ 	.word	0x00000050
        /*0958*/ 	.short	0x010a
        /*095a*/ 	.byte	0xff
	.zero		1


	//----- nvinfo : EIATTR_NUM_MBARRIERS
	.align		4
.L_47:
        /*095c*/ 	.byte	0x03, 0x38
        /*095e*/ 	.short	0x0023


	//----- nvinfo : EIATTR_EXIT_INSTR_OFFSETS
	.align		4
        /*0960*/ 	.byte	0x04, 0x1c
        /*0962*/ 	.short	(.L_49 - .L_48)


	//   ....[0]....
.L_48:
        /*0964*/ 	.word	0x00002d90


	//   ....[1]....
        /*0968*/ 	.word	0x00003280


	//   ....[2]....
        /*096c*/ 	.word	0x000032e0


	//   ....[3]....
        /*0970*/ 	.word	0x00004820


	//   ....[4]....
        /*0974*/ 	.word	0x000058b0


	//   ....[5]....
        /*0978*/ 	.word	0x000058f0


	//   ....[6]....
        /*097c*/ 	.word	0x00008610


	//   ....[7]....
        /*0980*/ 	.word	0x00008690


	//   ....[8]....
        /*0984*/ 	.word	0x000086c0


	//   ....[9]....
        /*0988*/ 	.word	0x00008730


	//----- nvinfo : EIATTR_MAX_THREADS
	.align		4
.L_49:
        /*098c*/ 	.byte	0x04, 0x05
        /*098e*/ 	.short	(.L_51 - .L_50)
.L_50:
        /*0990*/ 	.word	0x00000100
        /*0994*/ 	.word	0x00000001
        /*0998*/ 	.word	0x00000001


	//----- nvinfo : EIATTR_CRS_STACK_SIZE
	.align		4
.L_51:
        /*099c*/ 	.byte	0x04, 0x1e
        /*099e*/ 	.short	(.L_53 - .L_52)
.L_52:
        /*09a0*/ 	.word	0x00000000


	//----- nvinfo : EIATTR_CBANK_PARAM_SIZE
	.align		4
.L_53:
        /*09a4*/ 	.byte	0x03, 0x19
        /*09a6*/ 	.short	0x0800


	//----- nvinfo : EIATTR_PARAM_CBANK
	.align		4
        /*09a8*/ 	.byte	0x04, 0x0a
        /*09aa*/ 	.short	(.L_55 - .L_54)
	.align		4
.L_54:
        /*09ac*/ 	.word	index@(.nv.constant0._ZN7cutlass13device_kernelINS_4gemm6kernel13GemmUniversalIN4cute5tupleIJiiiiEEENS1_10collective13CollectiveMmaINS1_35MainloopSm100TmaUmmaWarpSpecializedILi5ELi2ELi4ENS5_IJNS4_1CILi4EEENSA_ILi1EEESC_EEEEENS5_IJNSA_ILi256EEENSA_ILi64EEENSA_ILi128EEEEEENS_10bfloat16_tENS5_IJlSC_lEEESJ_SK_NS4_8TiledMMAINS4_8MMA_AtomIJNS4_26SM100_MMA_F16BF16_2x1SM_SSISJ_SJ_fLi256ELi64ELNS4_4UMMA5MajorE0ELSP_0ELNSO_7ScaleInE0ELSQ_0EEEEEENS4_6LayoutINS5_IJSC_SC_SC_EEENS5_IJNSA_ILi0EEESV_SV_EEEEENS5_IJNS4_10UnderscoreESY_SY_EEEEENS4_18SM100_TMA_2SM_LOADENS4_14ComposedLayoutINS4_7SwizzleILi3ELi4ELi3EEENS4_18smem_ptr_flag_bitsILi16EEENST_INS5_IJNSA_ILi8EEESG_EEENS5_IJSG_SC_EEEEEEEvNS4_8identityENS4_28SM100_TMA_2SM_LOAD_MULTICASTES1B_vS1C_EENS_8epilogue10collective18CollectiveEpilogueINS1F_23Sm100TmaWarpSpecializedILi3ELi2ELi32ELb1ELb0EEEJNS5_IJSH_SG_SH_EEENS5_IJNST_ISH_SC_EENST_INSA_ILi32EEESC_EEEEESJ_SK_SJ_SK_NS1F_6fusion15FusionCallbacksIS1J_NS1P_17LinearCombinationISJ_fSJ_fLNS_15FloatRoundStyleE2EEES1K_S1O_JEEENS4_5SM1004TMEM4LOAD26SM100_TMEM_LOAD_32dp32b32xENS4_13SM90_TMA_LOADENS12_INS13_ILi2ELi4ELi3EEES16_NST_INS5_IJS17_S1M_EEENS5_IJS1M_SC_EEEEEEENS4_39AutoVectorizingCopyWithAssumedAlignmentILi128EEENS4_14SM90_TMA_STOREES24_S26_S26_EEEvvEEEEvNT_6ParamsE)
        /*09b0*/ 	.short	0x0380
        /*09b2*/ 	.short	0x0800


	//----- nvinfo : EIATTR_SW_WAR
	.align		4
.L_55:
        /*09b4*/ 	.byte	0x04, 0x36
        /*09b6*/ 	.short	(.L_57 - .L_56)
.L_56:
        /*09b8*/ 	.word	0x00000008
.L_57:


//--------------------- .nv.callgraph             --------------------------
	.section	.nv.callgraph,"",@"SHT_CUDA_CALLGRAPH"
	.align	4
	.sectionentsize	8
	.align		4
        /*0000*/ 	.word	0x00000000
	.align		4
        /*0004*/ 	.word	0xffffffff
	.align		4
        /*0008*/ 	.word	index@(_ZN7cutlass13device_kernelINS_4gemm6kernel13GemmUniversalIN4cute5tupleIJiiiiEEENS1_10collective13CollectiveMmaINS1_35MainloopSm100TmaUmmaWarpSpecializedILi5ELi2ELi4ENS5_IJNS4_1CILi4EEENSA_ILi1EEESC_EEEEENS5_IJNSA_ILi256EEENSA_ILi64EEENSA_ILi128EEEEEENS_10bfloat16_tENS5_IJlSC_lEEESJ_SK_NS4_8TiledMMAINS4_8MMA_AtomIJNS4_26SM100_MMA_F16BF16_2x1SM_SSISJ_SJ_fLi256ELi64ELNS4_4UMMA5MajorE0ELSP_0ELNSO_7ScaleInE0ELSQ_0EEEEEENS4_6LayoutINS5_IJSC_SC_SC_EEENS5_IJNSA_ILi0EEESV_SV_EEEEENS5_IJNS4_10UnderscoreESY_SY_EEEEENS4_18SM100_TMA_2SM_LOADENS4_14ComposedLayoutINS4_7SwizzleILi3ELi4ELi3EEENS4_18smem_ptr_flag_bitsILi16EEENST_INS5_IJNSA_ILi8EEESG_EEENS5_IJSG_SC_EEEEEEEvNS4_8identityENS4_28SM100_TMA_2SM_LOAD_MULTICASTES1B_vS1C_EENS_8epilogue10collective18CollectiveEpilogueINS1F_23Sm100TmaWarpSpecializedILi3ELi2ELi32ELb1ELb0EEEJNS5_IJSH_SG_SH_EEENS5_IJNST_ISH_SC_EENST_INSA_ILi32EEESC_EEEEESJ_SK_SJ_SK_NS1F_6fusion15FusionCallbacksIS1J_NS1P_17LinearCombinationISJ_fSJ_fLNS_15FloatRoundStyleE2EEES1K_S1O_JEEENS4_5SM1004TMEM4LOAD26SM100_TMEM_LOAD_32dp32b32xENS4_13SM90_TMA_LOADENS12_INS13_ILi2ELi4ELi3EEES16_NST_INS5_IJS17_S1M_EEENS5_IJS1M_SC_EEEEEEENS4_39AutoVectorizingCopyWithAssumedAlignmentILi128EEENS4_14SM90_TMA_STOREES24_S26_S26_EEEvvEEEEvNT_6ParamsE)
	.align		4
        /*000c*/ 	.word	index@(__assertfail)
	.align		4
        /*0010*/ 	.word	0x00000000
	.align		4
        /*0014*/ 	.word	0xfffffffe
	.align		4
        /*0018*/ 	.word	0x00000000
	.align		4
        /*001c*/ 	.word	0xfffffffd
	.align		4
        /*0020*/ 	.word	0x00000000
	.align		4
        /*0024*/ 	.word	0xfffffffc


//--------------------- .nv.constant4             --------------------------
	.section	.nv.constant4,"a",@progbits
	.align	8
	.align		8
.nv.constant4:
        /*0000*/ 	.dword	__assertfail
	.align		8
        /*0008*/ 	.dword	__unnamed_1
	.align		8
        /*0010*/ 	.dword	__unnamed_2
	.align		8
        /*0018*/ 	.dword	_ZN40_INTERNAL_a89a274a_4_k_cu_6bc5a43d_316844cuda3std3__45__cpo5beginE
	.align		8
        /*0020*/ 	.dword	_ZN40_INTERNAL_a89a274a_4_k_cu_6bc5a43d_316844cuda3std3__45__cpo3endE
	.align		8
        /*0028*/ 	.dword	_ZN40_INTERNAL_a89a274a_4_k_cu_6bc5a43d_316844cuda3std3__45__cpo6cbeginE
	.align		8
        /*0030*/ 	.dword	_ZN40_INTERNAL_a89a274a_4_k_cu_6bc5a43d_316844cuda3std3__45__cpo4cendE
	.align		8
        /*0038*/ 	.dword	_ZN40_INTERNAL_a89a274a_4_k_cu_6bc5a43d_316844cuda3std3__442_GLOBAL__N__a89a274a_4_k_cu_6bc5a43d_316846ignoreE
	.align		8
        /*0040*/ 	.dword	_ZN40_INTERNAL_a89a274a_4_k_cu_6bc5a43d_316844cuda3std3__419piecewise_constructE
	.align		8
        /*0048*/ 	.dword	_ZN40_INTERNAL_a89a274a_4_k_cu_6bc5a43d_316844cuda3std3__48in_placeE
	.align		8
        /*0050*/ 	.dword	_ZN40_INTERNAL_a89a274a_4_k_cu_6bc5a43d_316844cuda3std6ranges3__45__cpo4swapE
	.align		8
        /*0058*/ 	.dword	_ZN40_INTERNAL_a89a274a_4_k_cu_6bc5a43d_316844cuda3std6ranges3__45__cpo9iter_moveE
	.align		8
        /*0060*/ 	.dword	_ZN40_INTERNAL_a89a274a_4_k_cu_6bc5a43d_316844cute7productE
	.align		8
        /*0068*/ 	.dword	_ZN40_INTERNAL_a89a274a_4_k_cu_6bc5a43d_316844cute1_E
	.align		8
        /*0070*/ 	.dword	$str$25
	.align		8
        /*0078*/ 	.dword	$str$26
	.align		8
        /*0080*/ 	.dword	$str$27
	.align		8
        /*0088*/ 	.dword	$str$28


//--------------------- .text._ZN7cutlass13device_kernelINS_4gemm6kernel13GemmUniversalIN4cute5tupleIJiiiiEEENS1_10collective13CollectiveMmaINS1_35MainloopSm100TmaUmmaWarpSpecializedILi5ELi2ELi4ENS5_IJNS4_1CILi4EEENSA_ILi1EEESC_EEEEENS5_IJNSA_ILi256EEENSA_ILi64EEENSA_ILi128EEEEEENS_10bfloat16_tENS5_IJlSC_lEEESJ_SK_NS4_8TiledMMAINS4_8MMA_AtomIJNS4_26SM100_MMA_F16BF16_2x1SM_SSISJ_SJ_fLi256ELi64ELNS4_4UMMA5MajorE0ELSP_0ELNSO_7ScaleInE0ELSQ_0EEEEEENS4_6LayoutINS5_IJSC_SC_SC_EEENS5_IJNSA_ILi0EEESV_SV_EEEEENS5_IJNS4_10UnderscoreESY_SY_EEEEENS4_18SM100_TMA_2SM_LOADENS4_14ComposedLayoutINS4_7SwizzleILi3ELi4ELi3EEENS4_18smem_ptr_flag_bitsILi16EEENST_INS5_IJNSA_ILi8EEESG_EEENS5_IJSG_SC_EEEEEEEvNS4_8identityENS4_28SM100_TMA_2SM_LOAD_MULTICASTES1B_vS1C_EENS_8epilogue10collective18CollectiveEpilogueINS1F_23Sm100TmaWarpSpecializedILi3ELi2ELi32ELb1ELb0EEEJNS5_IJSH_SG_SH_EEENS5_IJNST_ISH_SC_EENST_INSA_ILi32EEESC_EEEEESJ_SK_SJ_SK_NS1F_6fusion15FusionCallbacksIS1J_NS1P_17LinearCombinationISJ_fSJ_fLNS_15FloatRoundStyleE2EEES1K_S1O_JEEENS4_5SM1004TMEM4LOAD26SM100_TMEM_LOAD_32dp32b32xENS4_13SM90_TMA_LOADENS12_INS13_ILi2ELi4ELi3EEES16_NST_INS5_IJS17_S1M_EEENS5_IJS1M_SC_EEEEEEENS4_39AutoVectorizingCopyWithAssumedAlignmentILi128EEENS4_14SM90_TMA_STOREES24_S26_S26_EEEvvEEEEvNT_6ParamsE --------------------------
	.section	.text._ZN7cutlass13device_kernelINS_4gemm6kernel13GemmUniversalIN4cute5tupleIJiiiiEEENS1_10collective13CollectiveMmaINS1_35MainloopSm100TmaUmmaWarpSpecializedILi5ELi2ELi4ENS5_IJNS4_1CILi4EEENSA_ILi1EEESC_EEEEENS5_IJNSA_ILi256EEENSA_ILi64EEENSA_ILi128EEEEEENS_10bfloat16_tENS5_IJlSC_lEEESJ_SK_NS4_8TiledMMAINS4_8MMA_AtomIJNS4_26SM100_MMA_F16BF16_2x1SM_SSISJ_SJ_fLi256ELi64ELNS4_4UMMA5MajorE0ELSP_0ELNSO_7ScaleInE0ELSQ_0EEEEEENS4_6LayoutINS5_IJSC_SC_SC_EEENS5_IJNSA_ILi0EEESV_SV_EEEEENS5_IJNS4_10UnderscoreESY_SY_EEEEENS4_18SM100_TMA_2SM_LOADENS4_14ComposedLayoutINS4_7SwizzleILi3ELi4ELi3EEENS4_18smem_ptr_flag_bitsILi16EEENST_INS5_IJNSA_ILi8EEESG_EEENS5_IJSG_SC_EEEEEEEvNS4_8identityENS4_28SM100_TMA_2SM_LOAD_MULTICASTES1B_vS1C_EENS_8epilogue10collective18CollectiveEpilogueINS1F_23Sm100TmaWarpSpecializedILi3ELi2ELi32ELb1ELb0EEEJNS5_IJSH_SG_SH_EEENS5_IJNST_ISH_SC_EENST_INSA_ILi32EEESC_EEEEESJ_SK_SJ_SK_NS1F_6fusion15FusionCallbacksIS1J_NS1P_17LinearCombinationISJ_fSJ_fLNS_15FloatRoundStyleE2EEES1K_S1O_JEEENS4_5SM1004TMEM4LOAD26SM100_TMEM_LOAD_32dp32b32xENS4_13SM90_TMA_LOADENS12_INS13_ILi2ELi4ELi3EEES16_NST_INS5_IJS17_S1M_EEENS5_IJS1M_SC_EEEEEEENS4_39AutoVectorizingCopyWithAssumedAlignmentILi128EEENS4_14SM90_TMA_STOREES24_S26_S26_EEEvvEEEEvNT_6ParamsE,"ax",@progbits
	.align	128
.text._ZN7cutlass13device_kernelINS_4gemm6kernel13GemmUniversalIN4cute5tupleIJiiiiEEENS1_10collective13CollectiveMmaINS1_35MainloopSm100TmaUmmaWarpSpecializedILi5ELi2ELi4ENS5_IJNS4_1CILi4EEENSA_ILi1EEESC_EEEEENS5_IJNSA_ILi256EEENSA_ILi64EEENSA_ILi128EEEEEENS_10bfloat16_tENS5_IJlSC_lEEESJ_SK_NS4_8TiledMMAINS4_8MMA_AtomIJNS4_26SM100_MMA_F16BF16_2x1SM_SSISJ_SJ_fLi256ELi64ELNS4_4UMMA5MajorE0ELSP_0ELNSO_7ScaleInE0ELSQ_0EEEEEENS4_6LayoutINS5_IJSC_SC_SC_EEENS5_IJNSA_ILi0EEESV_SV_EEEEENS5_IJNS4_10UnderscoreESY_SY_EEEEENS4_18SM100_TMA_2SM_LOADENS4_14ComposedLayoutINS4_7SwizzleILi3ELi4ELi3EEENS4_18smem_ptr_flag_bitsILi16EEENST_INS5_IJNSA_ILi8EEESG_EEENS5_IJSG_SC_EEEEEEEvNS4_8identityENS4_28SM100_TMA_2SM_LOAD_MULTICASTES1B_vS1C_EENS_8epilogue10collective18CollectiveEpilogueINS1F_23Sm100TmaWarpSpecializedILi3ELi2ELi32ELb1ELb0EEEJNS5_IJSH_SG_SH_EEENS5_IJNST_ISH_SC_EENST_INSA_ILi32EEESC_EEEEESJ_SK_SJ_SK_NS1F_6fusion15FusionCallbacksIS1J_NS1P_17LinearCombinationISJ_fSJ_fLNS_15FloatRoundStyleE2EEES1K_S1O_JEEENS4_5SM1004TMEM4LOAD26SM100_TMEM_LOAD_32dp32b32xENS4_13SM90_TMA_LOADENS12_INS13_ILi2ELi4ELi3EEES16_NST_INS5_IJS17_S1M_EEENS5_IJS1M_SC_EEEEEEENS4_39AutoVectorizingCopyWithAssumedAlignmentILi128EEENS4_14SM90_TMA_STOREES24_S26_S26_EEEvvEEEEvNT_6ParamsE:
        .type           _ZN7cutlass13device_kernelINS_4gemm6kernel13GemmUniversalIN4cute5tupleIJiiiiEEENS1_10collective13CollectiveMmaINS1_35MainloopSm100TmaUmmaWarpSpecializedILi5ELi2ELi4ENS5_IJNS4_1CILi4EEENSA_ILi1EEESC_EEEEENS5_IJNSA_ILi256EEENSA_ILi64EEENSA_ILi128EEEEEENS_10bfloat16_tENS5_IJlSC_lEEESJ_SK_NS4_8TiledMMAINS4_8MMA_AtomIJNS4_26SM100_MMA_F16BF16_2x1SM_SSISJ_SJ_fLi256ELi64ELNS4_4UMMA5MajorE0ELSP_0ELNSO_7ScaleInE0ELSQ_0EEEEEENS4_6LayoutINS5_IJSC_SC_SC_EEENS5_IJNSA_ILi0EEESV_SV_EEEEENS5_IJNS4_10UnderscoreESY_SY_EEEEENS4_18SM100_TMA_2SM_LOADENS4_14ComposedLayoutINS4_7SwizzleILi3ELi4ELi3EEENS4_18smem_ptr_flag_bitsILi16EEENST_INS5_IJNSA_ILi8EEESG_EEENS5_IJSG_SC_EEEEEEEvNS4_8identityENS4_28SM100_TMA_2SM_LOAD_MULTICASTES1B_vS1C_EENS_8epilogue10collective18CollectiveEpilogueINS1F_23Sm100TmaWarpSpecializedILi3ELi2ELi32ELb1ELb0EEEJNS5_IJSH_SG_SH_EEENS5_IJNST_ISH_SC_EENST_INSA_ILi32EEESC_EEEEESJ_SK_SJ_SK_NS1F_6fusion15FusionCallbacksIS1J_NS1P_17LinearCombinationISJ_fSJ_fLNS_15FloatRoundStyleE2EEES1K_S1O_JEEENS4_5SM1004TMEM4LOAD26SM100_TMEM_LOAD_32dp32b32xENS4_13SM90_TMA_LOADENS12_INS13_ILi2ELi4ELi3EEES16_NST_INS5_IJS17_S1M_EEENS5_IJS1M_SC_EEEEEEENS4_39AutoVectorizingCopyWithAssumedAlignmentILi128EEENS4_14SM90_TMA_STOREES24_S26_S26_EEEvvEEEEvNT_6ParamsE,@function
        .size           _ZN7cutlass13device_kernelINS_4gemm6kernel13GemmUniversalIN4cute5tupleIJiiiiEEENS1_10collective13CollectiveMmaINS1_35MainloopSm100TmaUmmaWarpSpecializedILi5ELi2ELi4ENS5_IJNS4_1CILi4EEENSA_ILi1EEESC_EEEEENS5_IJNSA_ILi256EEENSA_ILi64EEENSA_ILi128EEEEEENS_10bfloat16_tENS5_IJlSC_lEEESJ_SK_NS4_8TiledMMAINS4_8MMA_AtomIJNS4_26SM100_MMA_F16BF16_2x1SM_SSISJ_SJ_fLi256ELi64ELNS4_4UMMA5MajorE0ELSP_0ELNSO_7ScaleInE0ELSQ_0EEEEEENS4_6LayoutINS5_IJSC_SC_SC_EEENS5_IJNSA_ILi0EEESV_SV_EEEEENS5_IJNS4_10UnderscoreESY_SY_EEEEENS4_18SM100_TMA_2SM_LOADENS4_14ComposedLayoutINS4_7SwizzleILi3ELi4ELi3EEENS4_18smem_ptr_flag_bitsILi16EEENST_INS5_IJNSA_ILi8EEESG_EEENS5_IJSG_SC_EEEEEEEvNS4_8identityENS4_28SM100_TMA_2SM_LOAD_MULTICASTES1B_vS1C_EENS_8epilogue10collective18CollectiveEpilogueINS1F_23Sm100TmaWarpSpecializedILi3ELi2ELi32ELb1ELb0EEEJNS5_IJSH_SG_SH_EEENS5_IJNST_ISH_SC_EENST_INSA_ILi32EEESC_EEEEESJ_SK_SJ_SK_NS1F_6fusion15FusionCallbacksIS1J_NS1P_17LinearCombinationISJ_fSJ_fLNS_15FloatRoundStyleE2EEES1K_S1O_JEEENS4_5SM1004TMEM4LOAD26SM100_TMEM_LOAD_32dp32b32xENS4_13SM90_TMA_LOADENS12_INS13_ILi2ELi4ELi3EEES16_NST_INS5_IJS17_S1M_EEENS5_IJS1M_SC_EEEEEEENS4_39AutoVectorizingCopyWithAssumedAlignmentILi128EEENS4_14SM90_TMA_STOREES24_S26_S26_EEEvvEEEEvNT_6ParamsE,(.L_x_180 - _ZN7cutlass13device_kernelINS_4gemm6kernel13GemmUniversalIN4cute5tupleIJiiiiEEENS1_10collective13CollectiveMmaINS1_35MainloopSm100TmaUmmaWarpSpecializedILi5ELi2ELi4ENS5_IJNS4_1CILi4EEENSA_ILi1EEESC_EEEEENS5_IJNSA_ILi256EEENSA_ILi64EEENSA_ILi128EEEEEENS_10bfloat16_tENS5_IJlSC_lEEESJ_SK_NS4_8TiledMMAINS4_8MMA_AtomIJNS4_26SM100_MMA_F16BF16_2x1SM_SSISJ_SJ_fLi256ELi64ELNS4_4UMMA5MajorE0ELSP_0ELNSO_7ScaleInE0ELSQ_0EEEEEENS4_6LayoutINS5_IJSC_SC_SC_EEENS5_IJNSA_ILi0EEESV_SV_EEEEENS5_IJNS4_10UnderscoreESY_SY_EEEEENS4_18SM100_TMA_2SM_LOADENS4_14ComposedLayoutINS4_7SwizzleILi3ELi4ELi3EEENS4_18smem_ptr_flag_bitsILi16EEENST_INS5_IJNSA_ILi8EEESG_EEENS5_IJSG_SC_EEEEEEEvNS4_8identityENS4_28SM100_TMA_2SM_LOAD_MULTICASTES1B_vS1C_EENS_8epilogue10collective18CollectiveEpilogueINS1F_23Sm100TmaWarpSpecializedILi3ELi2ELi32ELb1ELb0EEEJNS5_IJSH_SG_SH_EEENS5_IJNST_ISH_SC_EENST_INSA_ILi32EEESC_EEEEESJ_SK_SJ_SK_NS1F_6fusion15FusionCallbacksIS1J_NS1P_17LinearCombinationISJ_fSJ_fLNS_15FloatRoundStyleE2EEES1K_S1O_JEEENS4_5SM1004TMEM4LOAD26SM100_TMEM_LOAD_32dp32b32xENS4_13SM90_TMA_LOADENS12_INS13_ILi2ELi4ELi3EEES16_NST_INS5_IJS17_S1M_EEENS5_IJS1M_SC_EEEEEEENS4_39AutoVectorizingCopyWithAssumedAlignmentILi128EEENS4_14SM90_TMA_STOREES24_S26_S26_EEEvvEEEEvNT_6ParamsE)
        .other          _ZN7cutlass13device_kernelINS_4gemm6kernel13GemmUniversalIN4cute5tupleIJiiiiEEENS1_10collective13CollectiveMmaINS1_35MainloopSm100TmaUmmaWarpSpecializedILi5ELi2ELi4ENS5_IJNS4_1CILi4EEENSA_ILi1EEESC_EEEEENS5_IJNSA_ILi256EEENSA_ILi64EEENSA_ILi128EEEEEENS_10bfloat16_tENS5_IJlSC_lEEESJ_SK_NS4_8TiledMMAINS4_8MMA_AtomIJNS4_26SM100_MMA_F16BF16_2x1SM_SSISJ_SJ_fLi256ELi64ELNS4_4UMMA5MajorE0ELSP_0ELNSO_7ScaleInE0ELSQ_0EEEEEENS4_6LayoutINS5_IJSC_SC_SC_EEENS5_IJNSA_ILi0EEESV_SV_EEEEENS5_IJNS4_10UnderscoreESY_SY_EEEEENS4_18SM100_TMA_2SM_LOADENS4_14ComposedLayoutINS4_7SwizzleILi3ELi4ELi3EEENS4_18smem_ptr_flag_bitsILi16EEENST_INS5_IJNSA_ILi8EEESG_EEENS5_IJSG_SC_EEEEEEEvNS4_8identityENS4_28SM100_TMA_2SM_LOAD_MULTICASTES1B_vS1C_EENS_8epilogue10collective18CollectiveEpilogueINS1F_23Sm100TmaWarpSpecializedILi3ELi2ELi32ELb1ELb0EEEJNS5_IJSH_SG_SH_EEENS5_IJNST_ISH_SC_EENST_INSA_ILi32EEESC_EEEEESJ_SK_SJ_SK_NS1F_6fusion15FusionCallbacksIS1J_NS1P_17LinearCombinationISJ_fSJ_fLNS_15FloatRoundStyleE2EEES1K_S1O_JEEENS4_5SM1004TMEM4LOAD26SM100_TMEM_LOAD_32dp32b32xENS4_13SM90_TMA_LOADENS12_INS13_ILi2ELi4ELi3EEES16_NST_INS5_IJS17_S1M_EEENS5_IJS1M_SC_EEEEEEENS4_39AutoVectorizingCopyWithAssumedAlignmentILi128EEENS4_14SM90_TMA_STOREES24_S26_S26_EEEvvEEEEvNT_6ParamsE,@"STO_CUDA_ENTRY STV_DEFAULT"
_ZN7cutlass13device_kernelINS_4gemm6kernel13GemmUniversalIN4cute5tupleIJiiiiEEENS1_10collective13CollectiveMmaINS1_35MainloopSm100TmaUmmaWarpSpecializedILi5ELi2ELi4ENS5_IJNS4_1CILi4EEENSA_ILi1EEESC_EEEEENS5_IJNSA_ILi256EEENSA_ILi64EEENSA_ILi128EEEEEENS_10bfloat16_tENS5_IJlSC_lEEESJ_SK_NS4_8TiledMMAINS4_8MMA_AtomIJNS4_26SM100_MMA_F16BF16_2x1SM_SSISJ_SJ_fLi256ELi64ELNS4_4UMMA5MajorE0ELSP_0ELNSO_7ScaleInE0ELSQ_0EEEEEENS4_6LayoutINS5_IJSC_SC_SC_EEENS5_IJNSA_ILi0EEESV_SV_EEEEENS5_IJNS4_10UnderscoreESY_SY_EEEEENS4_18SM100_TMA_2SM_LOADENS4_14ComposedLayoutINS4_7SwizzleILi3ELi4ELi3EEENS4_18smem_ptr_flag_bitsILi16EEENST_INS5_IJNSA_ILi8EEESG_EEENS5_IJSG_SC_EEEEEEEvNS4_8identityENS4_28SM100_TMA_2SM_LOAD_MULTICASTES1B_vS1C_EENS_8epilogue10collective18CollectiveEpilogueINS1F_23Sm100TmaWarpSpecializedILi3ELi2ELi32ELb1ELb0EEEJNS5_IJSH_SG_SH_EEENS5_IJNST_ISH_SC_EENST_INSA_ILi32EEESC_EEEEESJ_SK_SJ_SK_NS1F_6fusion15FusionCallbacksIS1J_NS1P_17LinearCombinationISJ_fSJ_fLNS_15FloatRoundStyleE2EEES1K_S1O_JEEENS4_5SM1004TMEM4LOAD26SM100_TMEM_LOAD_32dp32b32xENS4_13SM90_TMA_LOADENS12_INS13_ILi2ELi4ELi3EEES16_NST_INS5_IJS17_S1M_EEENS5_IJS1M_SC_EEEEEEENS4_39AutoVectorizingCopyWithAssumedAlignmentILi128EEENS4_14SM90_TMA_STOREES24_S26_S26_EEEvvEEEEvNT_6ParamsE:
[----:B------:R-:W1:Y:S01]  /*0000*/  LDC R1, c[0x0][0x37c] ;  /* 0x0000df00ff017b82 */ /* 0x000e620000000800 */
[----:B------:R-:W2:Y:S01]  /*0010*/  S2R R92, SR_TID.X ;  /* 0x00000000005c7919 */ /* 0x000ea20000002100 */
[----:B------:R-:W3:Y:S06]  /*0020*/  LDCU.64 UR8, c[0x0][0x890] ;  /* 0x00011200ff0877ac */ /* 0x000eec0008000a00 */
[----:B------:R-:W4:Y:S01]  /*0030*/  S2UR UR55, SR_CgaCtaId ;  /* 0x00000000003779c3 */ /* 0x000f220000008800 */
[----:B------:R-:W-:Y:S02]  /*0040*/  PRMT R84, RZ, 0x7610, R84 ;  /* 0x00007610ff547816 */ /* 0x000fe40000000054 */
[----:B------:R-:W-:Y:S01]  /*0050*/  ELECT P1, URZ, PT ;  /* 0x0000000000ff782f */ /* 0x000fe20003820000 */
[----:B---3--:R-:W-:-:S04]  /*0060*/  UISETP.NE.U32.AND UP0, UPT, UR8, URZ, UPT ;  /* 0x000000ff0800728c */ /* 0x008fc8000bf05070 */
[----:B------:R-:W-:Y:S02]  /*0070*/  UISETP.NE.AND.EX UP0, UPT, UR9, URZ, UPT, UP0 ;  /* 0x000000ff0900728c */ /* 0x000fe4000bf05300 */
[----:B----4-:R-:W-:Y:S02]  /*0080*/  ULOP3.LUT UR68, UR55, 0x1, URZ, 0xc0, !UPT ;  /* 0x0000000137447892 */ /* 0x010fe4000f8ec0ff */
[----:B------:R-:W-:Y:S01]  /*0090*/  ULOP3.LUT UR69, UR55, 0x1, URZ, 0x3c, !UPT ;  /* 0x0000000137457892 */ /* 0x000fe2000f8e3cff */
[----:B--2---:R-:W-:-:S05]  /*00a0*/  SHF.R.U32.HI R85, RZ, 0x5, R92 ;  /* 0x00000005ff557819 */ /* 0x004fca000001165c */
[----:B------:R-:W2:Y:S02]  /*00b0*/  SHFL.IDX PT, R0, R85, RZ, 0x1f ;  /* 0x00001fff55007589 */ /* 0x000ea400000e0000 */
[----:B--2---:R-:W-:Y:S01]  /*00c0*/  R2UR UR20, R0 ;  /* 0x00000000001472ca */ /* 0x004fe200000e0000 */
[----:B-1----:R-:W-:-:S14]  /*00d0*/  BRA.U UP0, `(.L_x_0) ;  /* 0x0000000100307547 */ /* 0x002fdc000b800000 */
[----:B------:R-:W1:Y:S02]  /*00e0*/  LDCU.64 UR4, c[0x0][0x888] ;  /* 0x00011100ff0477ac */ /* 0x000e640008000a00 */
[----:B-1----:R-:W-:-:S04]  /*00f0*/  UISETP.NE.U32.AND UP0, UPT, UR4, URZ, UPT ;  /* 0x000000ff0400728c */ /* 0x002fc8000bf05070 */
[----:B------:R-:W-:-:S09]  /*0100*/  UISETP.NE.AND.EX UP0, UPT, UR5, URZ, UPT, UP0 ;  /* 0x000000ff0500728c */ /* 0x000fd2000bf05300 */
[----:B------:R-:W-:Y:S05]  /*0110*/  BRA.U !UP0, `(.L_x_1) ;  /* 0x0000000108147547 */ /* 0x000fea000b800000 */
[----:B------:R-:W1:Y:S01]  /*0120*/  LDC.64 R2, c[0x0][0x888] ;  /* 0x00022200ff027b82 */ /* 0x000e620000000a00 */
[----:B------:R-:W1:Y:S02]  /*0130*/  LDCU.64 UR4, c[0x0][0x358] ;  /* 0x00006b00ff0477ac */ /* 0x000e640008000a00 */
[----:B-1----:R1:W5:Y:S01]  /*0140*/  LDG.E R41, desc[UR4][R2.64] ;  /* 0x0000000402297981 */ /* 0x002362000c1e1900 */
[----:B------:R-:W-:Y:S01]  /*0150*/  HFMA2 R84, -RZ, RZ, 0, 5.9604644775390625e-08 ;  /* 0x00000001ff547431 */ /* 0x000fe200000001ff */
[----:B------:R-:W-:Y:S05]  /*0160*/  BRA `(.L_x_0) ;  /* 0x00000000000c7947 */ /* 0x000fea0003800000 */
.L_x_1:
[----:B------:R-:W1:Y:S01]  /*0170*/  LDCU UR4, c[0x0][0x880] ;  /* 0x00011000ff0477ac */ /* 0x000e620008000800 */
[----:B------:R-:W-:Y:S01]  /*0180*/  HFMA2 R84, -RZ, RZ, 0, 5.9604644775390625e-08 ;  /* 0x00000001ff547431 */ /* 0x000fe200000001ff */
[----:B-1----:R-:W-:-:S07]  /*0190*/  MOV R41, UR4 ;  /* 0x0000000400297c02 */ /* 0x002fce0008000f00 */
.L_x_0:
[----:B------:R-:W2:Y:S02]  /*01a0*/  LDCU.64 UR4, c[0x0][0x8b0] ;  /* 0x00011600ff0477ac */ /* 0x000ea40008000a00 */
[----:B--2---:R-:W-:-:S04]  /*01b0*/  UISETP.NE.U32.AND UP0, UPT, UR4, URZ, UPT ;  /* 0x000000ff0400728c */ /* 0x004fc8000bf05070 */
[----:B------:R-:W-:-:S09]  /*01c0*/  UISETP.NE.AND.EX UP0, UPT, UR5, URZ, UPT, UP0 ;  /* 0x000000ff0500728c */ /* 0x000fd2000bf05300 */
[----:B------:R-:W-:Y:S05]  /*01d0*/  BRA.U UP0, `(.L_x_2) ;  /* 0x0000000100287547 */ /* 0x000fea000b800000 */
[----:B------:R-:W2:Y:S02]  /*01e0*/  LDCU.64 UR4, c[0x0][0x8a8] ;  /* 0x00011500ff0477ac */ /* 0x000ea40008000a00 */
[----:B--2---:R-:W-:-:S04]  /*01f0*/  UISETP.NE.U32.AND UP0, UPT, UR4, URZ, UPT ;  /* 0x000000ff0400728c */ /* 0x004fc8000bf05070 */
[----:B------:R-:W-:-:S09]  /*0200*/  UISETP.NE.AND.EX UP0, UPT, UR5, URZ, UPT, UP0 ;  /* 0x000000ff0500728c */ /* 0x000fd2000bf05300 */
[----:B------:R-:W-:Y:S05]  /*0210*/  BRA.U !UP0, `(.L_x_3) ;  /* 0x0000000108107547 */ /* 0x000fea000b800000 */
[----:B------:R-:W2:Y:S01]  /*0220*/  LDC.64 R38, c[0x0][0x8a8] ;  /* 0x00022a00ff267b82 */ /* 0x000ea20000000a00 */
[----:B------:R-:W2:Y:S02]  /*0230*/  LDCU.64 UR4, c[0x0][0x358] ;  /* 0x00006b00ff0477ac */ /* 0x000ea40008000a00 */
[----:B--2---:R2:W5:Y:S01]  /*0240*/  LDG.E R38, desc[UR4][R38.64] ;  /* 0x0000000426267981 */ /* 0x004562000c1e1900 */
[----:B------:R-:W-:Y:S05]  /*0250*/  BRA `(.L_x_2) ;  /* 0x0000000000087947 */ /* 0x000fea0003800000 */
.L_x_3:
[----:B------:R-:W2:Y:S02]  /*0260*/  LDCU UR4, c[0x0][0x8a0] ;  /* 0x00011400ff0477ac */ /* 0x000ea40008000800 */
[----:B--2---:R-:W-:Y:S02]  /*0270*/  MOV R38, UR4 ;  /* 0x0000000400267c02 */ /* 0x004fe40008000f00 */
.L_x_2:
[----:B------:R-:W-:Y:S01]  /*0280*/  IMAD.U32 R0, RZ, RZ, UR20 ;  /* 0x00000014ff007e24 */ /* 0x000fe2000f8e00ff */
[----:B------:R-:W-:Y:S04]  /*0290*/  BSSY.RECONVERGENT B0, `(.L_x_4) ;  /* 0x000000c000007945 */ /* 0x000fe80003800200 */
[C---:B------:R-:W-:Y:S02]  /*02a0*/  ISETP.NE.OR P2, PT, R0.reuse, 0x1, !P1 ;  /* 0x000000010000780c */ /* 0x040fe40004f45670 */
[----:B------:R-:W-:-:S11]  /*02b0*/  ISETP.NE.OR P0, PT, R0, 0x3, !P1 ;  /* 0x000000030000780c */ /* 0x000fd60004f05670 */
[----:B------:R-:W-:Y:S05]  /*02c0*/  @P2 BRA `(.L_x_5) ;  /* 0x0000000000202947 */ /* 0x000fea0003800000 */
[----:B------:R-:W3:Y:S02]  /*02d0*/  LDCU.64 UR4, c[0x0][0x348] ;  /* 0x00006900ff0477ac */ /* 0x000ee40008000a00 */
[----:B---3--:R-:W-:Y:S02]  /*02e0*/  UIADD3 UR6, UP1, UPT, UR4, 0x80, URZ ;  /* 0x0000008004067890 */ /* 0x008fe4000ff3e0ff */
[----:B------:R-:W-:Y:S02]  /*02f0*/  UIADD3 UR4, UP0, UPT, UR4, 0x180, URZ ;  /* 0x0000018004047890 */ /* 0x000fe4000ff1e0ff */
[----:B------:R-:W-:Y:S02]  /*0300*/  UIADD3.X UR7, UPT, UPT, URZ, UR5, URZ, UP1, !UPT ;  /* 0x00000005ff077290 */ /* 0x000fe40008ffe4ff */
[----:B------:R-:W-:-:S07]  /*0310*/  UIADD3.X UR5, UPT, UPT, URZ, UR5, URZ, UP0, !UPT ;  /* 0x00000005ff057290 */ /* 0x000fce00087fe4ff */
[----:B------:R3:W-:Y:S02]  /*0320*/  UTMACCTL.PF [UR6] ;  /* 0x00000000060079b9 */ /* 0x0007e40008040000 */
[----:B------:R3:W-:Y:S02]  /*0330*/  UTMACCTL.PF [UR4] ;  /* 0x00000000040079b9 */ /* 0x0007e40008040000 */
[----:B---3--:R-:W-:Y:S01]  /*0340*/  NOP ;  /* 0x0000000000007918 */ /* 0x008fe20000000000 */
.L_x_5:
[----:B------:R-:W-:Y:S05]  /*0350*/  BSYNC.RECONVERGENT B0 ;  /* 0x0000000000007941 */ /* 0x000fea0003800200 */
.L_x_4:
[----:B------:R-:W-:Y:S04]  /*0360*/  BSSY.RECONVERGENT B0, `(.L_x_6) ;  /* 0x000000a000007945 */ /* 0x000fe80003800200 */
        /* <DEDUP_REMOVED lines=9> */
.L_x_7:
[----:B------:R-:W-:Y:S05]  /*0400*/  BSYNC.RECONVERGENT B0 ;  /* 0x0000000000007941 */ /* 0x000fea0003800200 */
.L_x_6:
[----:B------:R-:W3:Y:S01]  /*0410*/  LDCU.64 UR4, c[0x0][0x888] ;  /* 0x00011100ff0477ac */ /* 0x000ee20008000a00 */
[----:B------:R-:W-:Y:S02]  /*0420*/  UISETP.EQ.U32.AND UP2, UPT, UR8, URZ, UPT ;  /* 0x000000ff0800728c */ /* 0x000fe4000bf42070 */
[----:B------:R-:W-:Y:S02]  /*0430*/  UPLOP3.LUT UP4, UPT, UPT, UPT, UPT, 0x80, 0x8 ;  /* 0x000000000008789c */ /* 0x000fe40003f8f070 */
[----:B---3--:R-:W-:-:S04]  /*0440*/  UISETP.NE.U32.AND UP0, UPT, UR4, URZ, UPT ;  /* 0x000000ff0400728c */ /* 0x008fc8000bf05070 */
[----:B------:R-:W-:-:S04]  /*0450*/  UISETP.NE.AND.EX UP1, UPT, UR5, URZ, UPT, UP0 ;  /* 0x000000ff0500728c */ /* 0x000fc8000bf25300 */
[----:B------:R-:W-:-:S04]  /*0460*/  UISETP.EQ.OR.EX UP3, UPT, UR9, URZ, !UP1, UP2 ;  /* 0x000000ff0900728c */ /* 0x000fc8000cf62720 */
[----:B------:R-:W-:-:S06]  /*0470*/  UP2UR UR4, UPR, URZ, 0x8 ;  /* 0x00000008ff047883 */ /* 0x000fcc0008000000 */
[----:B------:R-:W-:Y:S01]  /*0480*/  MOV R88, UR4 ;  /* 0x0000000400587c02 */ /* 0x000fe20008000f00 */
[----:B------:R-:W-:Y:S06]  /*0490*/  BRA.U !UP3, `(.L_x_8) ;  /* 0x000000010b207547 */ /* 0x000fec000b800000 */
[----:B------:R-:W-:Y:S01]  /*04a0*/  UISETP.NE.U32.AND UP2, UPT, UR8, URZ, UPT ;  /* 0x000000ff0800728c */ /* 0x000fe2000bf45070 */
[----:B-----5:R-:W-:Y:S01]  /*04b0*/  FSETP.NEU.AND P0, PT, R41, RZ, PT ;  /* 0x000000ff2900720b */ /* 0x020fe20003f0d000 */
[----:B------:R-:W-:Y:S02]  /*04c0*/  USEL UR4, URZ, 0xffffffff, UP1 ;  /* 0xffffffffff047887 */ /* 0x000fe40008800000 */
[----:B------:R-:W-:-:S10]  /*04d0*/  UISETP.NE.AND.EX UP2, UPT, UR9, URZ, UPT, UP2 ;  /* 0x000000ff0900728c */ /* 0x000fd4000bf45320 */
[----:B------:R-:W-:Y:S01]  /*04e0*/  VOTEU.ANY UP0, P0 ;  /* 0x0000000000ff7886 */ /* 0x000fe20000000100 */
[----:B------:R-:W-:-:S04]  /*04f0*/  @!UP2 USEL UR4, URZ, 0xffffffff, UP0 ;  /* 0xffffffffff04a887 */ /* 0x000fc80008000000 */
[----:B------:R-:W-:-:S04]  /*0500*/  ULOP3.LUT UR4, UR4, 0x1, URZ, 0xc0, !UPT ;  /* 0x0000000104047892 */ /* 0x000fc8000f8ec0ff */
[----:B------:R-:W-:-:S11]  /*0510*/  UISETP.NE.U32.AND UP4, UPT, UR4, 0x1, UPT ;  /* 0x000000010400788c */ /* 0x000fd6000bf85070 */
.L_x_8:
[----:B------:R-:W3:Y:S01]  /*0520*/  SHFL.IDX PT, R0, R85, RZ, 0x1f ;  /* 0x00001fff55007589 */ /* 0x000ee200000e0000 */
[----:B------:R-:W-:-:S04]  /*0530*/  UISETP.NE.AND UP0, UPT, UR20, 0x2, UPT ;  /* 0x000000021400788c */ /* 0x000fc8000bf05270 */
[----:B------:R-:W-:Y:S02]  /*0540*/  UISETP.EQ.AND UP2, UPT, UR68, URZ, !UP0 ;  /* 0x000000ff4400728c */ /* 0x000fe4000c742270 */
[----:B------:R-:W-:-:S04]  /*0550*/  USEL UR43, URZ, 0x1, UP0 ;  /* 0x00000001ff2b7887 */ /* 0x000fc80008000000 */
[----:B------:R-:W-:Y:S02]  /*0560*/  PLOP3.LUT P3, PT, P1, PT, UP2, 0x80, 0x8 ;  /* 0x000000000008781c */ /* 0x000fe40000f6f028 */
[----:B---3--:R-:W-:-:S13]  /*0570*/  ISETP.NE.AND P0, PT, R0, RZ, PT ;  /* 0x000000ff0000720c */ /* 0x008fda0003f05270 */
[----:B------:R-:W-:Y:S05]  /*0580*/  @P0 BRA `(.L_x_9) ;  /* 0x00000000005c0947 */ /* 0x000fea0003800000 */
[----:B------:R-:W-:Y:S01]  /*0590*/  UMOV UR4, 0x400 ;  /* 0x0000040000047882 */ /* 0x000fe20000000000 */
[----:B------:R-:W-:Y:S01]  /*05a0*/  UMOV UR8, 0x1 ;  /* 0x0000000100087882 */ /* 0x000fe20000000000 */
[----:B------:R-:W-:Y:S01]  /*05b0*/  UMOV UR6, 0x2 ;  /* 0x0000000200067882 */ /* 0x000fe20000000000 */
[----:B------:R-:W-:Y:S02]  /*05c0*/  ULEA UR4, UR55, UR4, 0x18 ;  /* 0x0000000437047291 */ /* 0x000fe4000f8ec0ff */
[----:B------:R-:W-:-:S04]  /*05d0*/  UIADD3 UR8, UPT, UPT, -UR8, 0x100000, URZ ;  /* 0x0010000008087890 */ /* 0x000fc8000fffe1ff */
[----:B------:R-:W-:Y:S02]  /*05e0*/  USHF.L.U32 UR9, UR8, 0xb, URZ ;  /* 0x0000000b08097899 */ /* 0x000fe400080006ff */
[----:B------:R-:W-:Y:S02]  /*05f0*/  USHF.L.U32 UR8, UR8, 0x1, URZ ;  /* 0x0000000108087899 */ /* 0x000fe400080006ff */
[----:B------:R-:W-:-:S04]  /*0600*/  UIADD3 UR6, UPT, UPT, -UR6, 0x100000, URZ ;  /* 0x0010000006067890 */ /* 0x000fc8000fffe1ff */
[----:B------:R-:W-:Y:S02]  /*0610*/  USHF.L.U32 UR7, UR6, 0xb, URZ ;  /* 0x0000000b06077899 */ /* 0x000fe400080006ff */
[----:B------:R-:W-:Y:S01]  /*0620*/  USHF.L.U32 UR6, UR6, 0x1, URZ ;  /* 0x0000000106067899 */ /* 0x000fe200080006ff */
[----:B------:R-:W-:Y:S01]  /*0630*/  ELECT P0, URZ, PT ;  /* 0x0000000000ff782f */ /* 0x000fe20003800000 */
[----:B------:R-:W3:Y:S02]  /*0640*/  FENCE.VIEW.ASYNC.S ;  /* 0x00000000000073c6 */ /* 0x000ee40000000000 */
[----:B---3--:R3:W4:Y:S08]  /*0650*/  SYNCS.EXCH.64 URZ, [UR4], UR8 ;  /* 0x0000000804ff75b2 */ /* 0x0087300008000100 */
[----:B------:R3:W1:Y:S01]  /*0660*/  SYNCS.EXCH.64 URZ, [UR4+0x28], UR6 ;  /* 0x0000280604ff75b2 */ /* 0x0006620008000100 */
        /* <DEDUP_REMOVED lines=8> */
[----:B------:R-:W-:Y:S01]  /*06f0*/  NOP ;  /* 0x0000000000007918 */ /* 0x000fe20000000000 */
.L_x_9:
[----:B------:R-:W2:Y:S01]  /*0700*/  SHFL.IDX PT, R0, R85, RZ, 0x1f ;  /* 0x00001fff55007589 */ /* 0x000ea200000e0000 */
[----:B------:R-:W-:Y:S01]  /*0710*/  NOP ;  /* 0x0000000000007918 */ /* 0x000fe20000000000 */
[----:B--2---:R-:W-:-:S13]  /*0720*/  ISETP.NE.AND P0, PT, R0, 0x1, PT ;  /* 0x000000010000780c */ /* 0x004fda0003f05270 */
[----:B------:R-:W-:Y:S05]  /*0730*/  @P0 BRA `(.L_x_10) ;  /* 0x00000000004c0947 */ /* 0x000fea0003800000 */
[----:B---3--:R-:W-:Y:S01]  /*0740*/  UMOV UR4, 0x400 ;  /* 0x0000040000047882 */ /* 0x008fe20000000000 */
        /* <DEDUP_REMOVED lines=10> */
[----:B------:R-:W2:Y:S02]  /*07f0*/  FENCE.VIEW.ASYNC.S ;  /* 0x00000000000073c6 */ /* 0x000ea40000000000 */
[----:B--2---:R2:W3:Y:S08]  /*0800*/  SYNCS.EXCH.64 URZ, [UR4+0x50], UR8 ;  /* 0x0000500804ff75b2 */ /* 0x0044f00008000100 */
[----:B------:R2:W1:Y:S01]  /*0810*/  SYNCS.EXCH.64 URZ, [UR4+0x68], UR6 ;  /* 0x0000680604ff75b2 */ /* 0x0004620008000100 */
[----:B------:R2:W1:Y:S01]  /*0820*/  SYNCS.EXCH.64 URZ, [UR4+0x58], UR8 ;  /* 0x0000580804ff75b2 */ /* 0x0004620008000100 */
[----:B------:R2:W1:Y:S01]  /*0830*/  SYNCS.EXCH.64 URZ, [UR4+0x70], UR6 ;  /* 0x0000700604ff75b2 */ /* 0x0004620008000100 */
[----:B------:R2:W1:Y:S01]  /*0840*/  SYNCS.EXCH.64 URZ, [UR4+0x60], UR8 ;  /* 0x0000600804ff75b2 */ /* 0x0004620008000100 */
[----:B------:R2:W1:Y:S01]  /*0850*/  SYNCS.EXCH.64 URZ, [UR4+0x78], UR6 ;  /* 0x0000780604ff75b2 */ /* 0x0004620008000100 */
[----:B------:R-:W-:Y:S01]  /*0860*/  NOP ;  /* 0x0000000000007918 */ /* 0x000fe20000000000 */
.L_x_10:
[----:B------:R-:W4:Y:S01]  /*0870*/  SHFL.IDX PT, R0, R85, RZ, 0x1f ;  /* 0x00001fff55007589 */ /* 0x000f2200000e0000 */
[----:B------:R-:W-:Y:S01]  /*0880*/  NOP ;  /* 0x0000000000007918 */ /* 0x000fe20000000000 */
[----:B----4-:R-:W-:-:S13]  /*0890*/  ISETP.NE.AND P0, PT, R0, 0x3, PT ;  /* 0x000000030000780c */ /* 0x010fda0003f05270 */
[----:B------:R-:W-:Y:S05]  /*08a0*/  @P0 BRA `(.L_x_11) ;  /* 0x00000000002c0947 */ /* 0x000fea0003800000 */
[----:B--23--:R-:W-:Y:S01]  /*08b0*/  UMOV UR6, 0x400 ;  /* 0x0000040000067882 */ /* 0x00cfe20000000000 */
[----:B------:R-:W-:Y:S01]  /*08c0*/  UMOV UR4, 0x20 ;  /* 0x0000002000047882 */ /* 0x000fe20000000000 */
[----:B------:R-:W-:Y:S02]  /*08d0*/  ULEA UR6, UR55, UR6, 0x18 ;  /* 0x0000000637067291 */ /* 0x000fe4000f8ec0ff */
[----:B------:R-:W-:-:S04]  /*08e0*/  UIADD3 UR4, UPT, UPT, -UR4, 0x100000, URZ ;  /* 0x0010000004047890 */ /* 0x000fc8000fffe1ff */
[----:B------:R-:W-:Y:S02]  /*08f0*/  USHF.L.U32 UR5, UR4, 0xb, URZ ;  /* 0x0000000b04057899 */ /* 0x000fe400080006ff */
[----:B------:R-:W-:Y:S01]  /*0900*/  USHF.L.U32 UR4, UR4, 0x1, URZ ;  /* 0x0000000104047899 */ /* 0x000fe200080006ff */
[----:B------:R-:W-:Y:S01]  /*0910*/  ELECT P0, URZ, PT ;  /* 0x0000000000ff782f */ /* 0x000fe20003800000 */
[----:B------:R-:W2:Y:S10]  /*0920*/  FENCE.VIEW.ASYNC.S ;  /* 0x00000000000073c6 */ /* 0x000eb40000000000 */
[----:B--2---:R4:W2:Y:S01]  /*0930*/  SYNCS.EXCH.64 URZ, [UR6+0x80], UR4 ;  /* 0x0000800406ff75b2 */ /* 0x0048a20008000100 */
[----:B------:R4:W3:Y:S02]  /*0940*/  SYNCS.EXCH.64 URZ, [UR6+0x88], UR4 ;  /* 0x0000880406ff75b2 */ /* 0x0008e40008000100 */
[----:B----4-:R-:W-:Y:S01]  /*0950*/  NOP ;  /* 0x0000000000007918 */ /* 0x010fe20000000000 */
.L_x_11:
[----:B------:R-:W4:Y:S01]  /*0960*/  SHFL.IDX PT, R0, R85, RZ, 0x1f ;  /* 0x00001fff55007589 */ /* 0x000f2200000e0000 */
[----:B------:R-:W-:Y:S01]  /*0970*/  NOP ;  /* 0x0000000000007918 */ /* 0x000fe20000000000 */
[----:B----4-:R-:W-:-:S13]  /*0980*/  ISETP.NE.AND P0, PT, R0, 0x4, PT ;  /* 0x000000040000780c */ /* 0x010fda0003f05270 */
[----:B------:R-:W-:Y:S05]  /*0990*/  @P0 BRA `(.L_x_12) ;  /* 0x0000000000480947 */ /* 0x000fea0003800000 */
[----:B--23--:R-:W-:Y:S01]  /*09a0*/  UMOV UR4, 0x3a0 ;  /* 0x000003a000047882 */ /* 0x00cfe20000000000 */
[----:B------:R-:W-:Y:S01]  /*09b0*/  UMOV UR6, 0x400 ;  /* 0x0000040000067882 */ /* 0x000fe20000000000 */
[----:B------:R-:W-:Y:S01]  /*09c0*/  USEL UR4, UR4, 0x320, UP4 ;  /* 0x0000032004047887 */ /* 0x000fe2000a000000 */
        /* <DEDUP_REMOVED lines=10> */
[----:B--2---:R4:W2:Y:S08]  /*0a70*/  SYNCS.EXCH.64 URZ, [UR6+0x90], UR8 ;  /* 0x0000900806ff75b2 */ /* 0x0048b00008000100 */
[----:B------:R4:W3:Y:S01]  /*0a80*/  SYNCS.EXCH.64 URZ, [UR6+0xa0], UR4 ;  /* 0x0000a00406ff75b2 */ /* 0x0008e20008000100 */
[----:B------:R4:W1:Y:S01]  /*0a90*/  SYNCS.EXCH.64 URZ, [UR6+0x98], UR8 ;  /* 0x0000980806ff75b2 */ /* 0x0008620008000100 */
[----:B------:R4:W1:Y:S02]  /*0aa0*/  SYNCS.EXCH.64 URZ, [UR6+0xa8], UR4 ;  /* 0x0000a80406ff75b2 */ /* 0x0008640008000100 */
[----:B----4-:R-:W-:Y:S01]  /*0ab0*/  NOP ;  /* 0x0000000000007918 */ /* 0x010fe20000000000 */
.L_x_12:
[----:B------:R-:W4:Y:S01]  /*0ac0*/  SHFL.IDX PT, R0, R85, RZ, 0x1f ;  /* 0x00001fff55007589 */ /* 0x000f2200000e0000 */
[----:B------:R-:W-:Y:S01]  /*0ad0*/  NOP ;  /* 0x0000000000007918 */ /* 0x000fe20000000000 */
[----:B----4-:R-:W-:-:S13]  /*0ae0*/  ISETP.NE.AND P0, PT, R0, 0x5, PT ;  /* 0x000000050000780c */ /* 0x010fda0003f05270 */
[----:B------:R-:W-:Y:S05]  /*0af0*/  @P0 BRA `(.L_x_13) ;  /* 0x0000000000540947 */ /* 0x000fea0003800000 */
[----:B--23--:R-:W-:Y:S01]  /*0b00*/  UMOV UR4, 0x400 ;  /* 0x0000040000047882 */ /* 0x00cfe20000000000 */
        /* <DEDUP_REMOVED lines=14> */
[----:B------:R4:W1:Y:S01]  /*0bf0*/  SYNCS.EXCH.64 URZ, [UR4+0xd8], UR8 ;  /* 0x0000d80804ff75b2 */ /* 0x0008620008000100 */
[----:B------:R4:W1:Y:S01]  /*0c00*/  SYNCS.EXCH.64 URZ, [UR4+0xc0], UR6 ;  /* 0x0000c00604ff75b2 */ /* 0x0008620008000100 */
[----:B------:R4:W1:Y:S01]  /*0c10*/  SYNCS.EXCH.64 URZ, [UR4+0xe0], UR8 ;  /* 0x0000e00804ff75b2 */ /* 0x0008620008000100 */
[----:B------:R4:W1:Y:S01]  /*0c20*/  SYNCS.EXCH.64 URZ, [UR4+0xc8], UR6 ;  /* 0x0000c80604ff75b2 */ /* 0x0008620008000100 */
[----:B------:R4:W1:Y:S02]  /*0c30*/  SYNCS.EXCH.64 URZ, [UR4+0xe8], UR8 ;  /* 0x0000e80804ff75b2 */ /* 0x0008640008000100 */
[----:B----4-:R-:W-:Y:S01]  /*0c40*/  NOP ;  /* 0x0000000000007918 */ /* 0x010fe20000000000 */
.L_x_13:
[----:B------:R-:W4:Y:S01]  /*0c50*/  SHFL.IDX PT, R0, R85, RZ, 0x1f ;  /* 0x00001fff55007589 */ /* 0x000f2200000e0000 */
[----:B------:R-:W-:Y:S01]  /*0c60*/  ISETP.NE.OR P1, PT, RZ, UR20, !P1 ;  /* 0x00000014ff007c0c */ /* 0x000fe2000cf25670 */
        /* <DEDUP_REMOVED lines=12> */
[----:B------:R4:W3:Y:S01]  /*0d30*/  SYNCS.EXCH.64 URZ, [UR4+0x100], UR6 ;  /* 0x0001000604ff75b2 */ /* 0x0008e20008000100 */
[----:B------:R4:W1:Y:S01]  /*0d40*/  SYNCS.EXCH.64 URZ, [UR4+0xf8], UR6 ;  /* 0x0000f80604ff75b2 */ /* 0x0008620008000100 */
[----:B------:R4:W1:Y:S02]  /*0d50*/  SYNCS.EXCH.64 URZ, [UR4+0x108], UR6 ;  /* 0x0001080604ff75b2 */ /* 0x0008640008000100 */
[----:B----4-:R-:W-:Y:S01]  /*0d60*/  NOP ;  /* 0x0000000000007918 */ /* 0x010fe20000000000 */
.L_x_14:
[----:B------:R-:W-:Y:S01]  /*0d70*/  VOTEU.ALL UP0, P1 ;  /* 0x0000000000ff7886 */ /* 0x000fe20000800000 */
[----:B--23--:R-:W-:Y:S01]  /*0d80*/  UMOV UR4, 0x20 ;  /* 0x0000002000047882 */ /* 0x00cfe20000000000 */
[----:B------:R-:W2:Y:S01]  /*0d90*/  LDCU UR7, c[0x0][0x36c] ;  /* 0x00006d80ff0777ac */ /* 0x000ea20008000800 */
[----:B------:R-:W-:Y:S01]  /*0da0*/  NOP ;  /* 0x0000000000007918 */ /* 0x000fe20000000000 */
[----:B-1----:R-:W-:Y:S01]  /*0db0*/  LOP3.LUT R3, R92, 0x1f, RZ, 0xc0, !PT ;  /* 0x0000001f5c037812 */ /* 0x002fe200078ec0ff */
[----:B------:R-:W-:Y:S01]  /*0dc0*/  @!UP0 UMOV UR6, 0x400 ;  /* 0x0000040000068882 */ /* 0x000fe20000000000 */
[----:B------:R-:W-:-:S04]  /*0dd0*/  @!UP0 UIADD3 UR4, UPT, UPT, -UR4, 0x100000, URZ ;  /* 0x0010000004048890 */ /* 0x000fc8000fffe1ff */
[----:B------:R-:W-:Y:S02]  /*0de0*/  @!UP0 USHF.L.U32 UR5, UR4, 0xb, URZ ;  /* 0x0000000b04058899 */ /* 0x000fe400080006ff */
[----:B------:R-:W-:Y:S02]  /*0df0*/  @!UP0 USHF.L.U32 UR4, UR4, 0x1, URZ ;  /* 0x0000000104048899 */ /* 0x000fe400080006ff */
[----:B------:R-:W-:Y:S01]  /*0e00*/  @!UP0 ULEA UR6, UR55, UR6, 0x18 ;  /* 0x0000000637068291 */ /* 0x000fe2000f8ec0ff */
[----:B------:R-:W-:Y:S01]  /*0e10*/  VOTEU.ALL UP0, P1 ;  /* 0x0000000000ff7886 */ /* 0x000fe20000800000 */
[----:B------:R-:W-:Y:S02]  /*0e20*/  UISETP.NE.AND UP5, UPT, UR20, URZ, UPT ;  /* 0x000000ff1400728c */ /* 0x000fe4000bfa5270 */
[----:B--2---:R-:W-:Y:S01]  /*0e30*/  UISETP.EQ.U32.AND UP6, UPT, UR7, 0x1, UPT ;  /* 0x000000010700788c */ /* 0x004fe2000bfc2070 */
[----:B------:R-:W1:Y:S07]  /*0e40*/  FENCE.VIEW.ASYNC.S ;  /* 0x00000000000073c6 */ /* 0x000e6e0000000000 */
[----:B-1----:R1:W2:Y:S01]  /*0e50*/  @!UP0 SYNCS.EXCH.64 URZ, [UR6+0x110], UR4 ;  /* 0x0001100406ff85b2 */ /* 0x0022a20008000100 */
[----:B------:R-:W-:Y:S05]  /*0e60*/  BRA.U !UP6, `(.L_x_15) ;  /* 0x000000010e087547 */ /* 0x000fea000b800000 */
[----:B--2---:R-:W-:Y:S01]  /*0e70*/  UCGABAR_ARV ;  /* 0x00000000000079c7 */ /* 0x004fe20008000000 */
[----:B------:R-:W-:Y:S05]  /*0e80*/  BRA `(.L_x_16) ;  /* 0x0000000000047947 */ /* 0x000fea0003800000 */
.L_x_15:
[----:B--2---:R-:W-:Y:S01]  /*0e90*/  NOP ;  /* 0x0000000000007918 */ /* 0x004fe20000000000 */
.L_x_16:
[----:B------:R-:W2:Y:S01]  /*0ea0*/  S2UR UR22, SR_CTAID.X ;  /* 0x00000000001679c3 */ /* 0x000ea20000002500 */
[----:B------:R-:W-:-:S05]  /*0eb0*/  CS2R.32 R87, SR_CgaSize ;  /* 0x0000000000577805 */ /* 0x000fca0000008a00 */
[----:B------:R-:W-:-:S05]  /*0ec0*/  IMAD R87, R87, -0xa0, RZ ;  /* 0xffffff6057577824 */ /* 0x000fca00078e02ff */
[----:B-1----:R-:W-:-:S14]  /*0ed0*/  R2UR UR5, R87 ;  /* 0x00000000570572ca */ /* 0x002fdc00000e0000 */
[----:B------:R-:W1:Y:S01]  /*0ee0*/  LDCU UR5, c[0x0][UR5+0x2b0] ;  /* 0x00005600050577ac */ /* 0x000e620008000800 */
[----:B------:R-:W-:-:S05]  /*0ef0*/  CS2R.32 R87, SR_CgaSize ;  /* 0x0000000000577805 */ /* 0x000fca0000008a00 */
[----:B------:R-:W-:-:S05]  /*0f00*/  IMAD R87, R87, -0xa0, RZ ;  /* 0xffffff6057577824 */ /* 0x000fca00078e02ff */
[----:B------:R-:W-:-:S14]  /*0f10*/  R2UR UR4, R87 ;  /* 0x00000000570472ca */ /* 0x000fdc00000e0000 */
[----:B------:R-:W3:Y:S01]  /*0f20*/  LDCU UR4, c[0x0][UR4+0x2b4] ;  /* 0x00005680040477ac */ /* 0x000ee20008000800 */
[----:B------:R-:W4:Y:S01]  /*0f30*/  S2UR UR27, SR_CTAID.Y ;  /* 0x00000000001b79c3 */ /* 0x000f220000002600 */
[----:B------:R-:W-:-:S05]  /*0f40*/  CS2R.32 R87, SR_CgaSize ;  /* 0x0000000000577805 */ /* 0x000fca0000008a00 */
[----:B------:R-:W-:-:S05]  /*0f50*/  IMAD R87, R87, -0xa0, RZ ;  /* 0xffffff6057577824 */ /* 0x000fca00078e02ff */
[----:B------:R-:W-:-:S14]  /*0f60*/  R2UR UR7, R87 ;  /* 0x00000000570772ca */ /* 0x000fdc00000e0000 */
[----:B------:R-:W3:Y:S01]  /*0f70*/  LDCU UR7, c[0x0][UR7+0x2a0] ;  /* 0x00005400070777ac */ /* 0x000ee20008000800 */
[----:B------:R-:W-:-:S05]  /*0f80*/  CS2R.32 R87, SR_CgaSize ;  /* 0x0000000000577805 */ /* 0x000fca0000008a00 */
[----:B------:R-:W-:-:S05]  /*0f90*/  IMAD R87, R87, -0xa0, RZ ;  /* 0xffffff6057577824 */ /* 0x000fca00078e02ff */
[----:B------:R-:W-:-:S14]  /*0fa0*/  R2UR UR8, R87 ;  /* 0x00000000570872ca */ /* 0x000fdc00000e0000 */
[----:B------:R-:W3:Y:S01]  /*0fb0*/  LDCU UR8, c[0x0][UR8+0x2a4] ;  /* 0x00005480080877ac */ /* 0x000ee20008000800 */
[----:B------:R-:W-:Y:S01]  /*0fc0*/  UISETP.GT.U32.AND UP0, UPT, UR68, 0xffff, UPT ;  /* 0x0000ffff4400788c */ /* 0x000fe2000bf04070 */
[----:B------:R-:W3:Y:S01]  /*0fd0*/  LDCU UR21, c[0x0][0xb24] ;  /* 0x00016480ff1577ac */ /* 0x000ee20008000800 */
[----:B------:R-:W3:Y:S01]  /*0fe0*/  LDCU UR42, c[0x0][0xb24] ;  /* 0x00016480ff2a77ac */ /* 0x000ee20008000800 */
[----:B--2---:R-:W-:Y:S01]  /*0ff0*/  I2FP.F32.U32 R2, UR22 ;  /* 0x0000001600027c45 */ /* 0x004fe20008201000 */
[----:B------:R-:W2:Y:S04]  /*1000*/  LDCU UR25, c[0x0][0xb30] ;  /* 0x00016600ff1977ac */ /* 0x000ea80008000800 */
[----:B-1----:R-:W-:Y:S01]  /*1010*/  FMUL R2, R2, UR5 ;  /* 0x0000000502027c20 */ /* 0x002fe20008400000 */
[----:B------:R-:W-:Y:S01]  /*1020*/  USEL UR5, UR68, 0xffff, !UP0 ;  /* 0x0000ffff44057887 */ /* 0x000fe2000c000000 */
[----:B----4-:R-:W-:Y:S01]  /*1030*/  I2FP.F32.U32 R0, UR27 ;  /* 0x0000001b00007c45 */ /* 0x010fe20008201000 */
[----:B------:R-:W-:-:S03]  /*1040*/  USHF.L.U32 UR30, UR55, 0x9, URZ ;  /* 0x00000009371e7899 */ /* 0x000fc600080006ff */
[----:B------:R-:W1:Y:S01]  /*1050*/  F2I.U32.TRUNC.NTZ R2, R2 ;  /* 0x0000000200027305 */ /* 0x000e62000020f000 */
[----:B------:R-:W-:Y:S01]  /*1060*/  ULOP3.LUT UR29, UR5, 0xffff, URZ, 0xc0, !UPT ;  /* 0x0000ffff051d7892 */ /* 0x000fe2000f8ec0ff */
[----:B---3--:R-:W-:-:S06]  /*1070*/  FMUL R0, R0, UR4 ;  /* 0x0000000400007c20 */ /* 0x008fcc0008400000 */
[----:B------:R-:W3:Y:S01]  /*1080*/  F2I.U32.TRUNC.NTZ R0, R0 ;  /* 0x0000000000007305 */ /* 0x000ee2000020f000 */
[----:B-1----:R-:W-:Y:S02]  /*1090*/  R2UR UR4, R2 ;  /* 0x00000000020472ca */ /* 0x002fe400000e0000 */
[----:B------:R-:W-:Y:S02]  /*10a0*/  PRMT R2, RZ, 0x7610, R2 ;  /* 0x00007610ff027816 */ /* 0x000fe40000000002 */
[----:B---3--:R-:W-:Y:S02]  /*10b0*/  R2UR UR6, R0 ;  /* 0x00000000000672ca */ /* 0x008fe400000e0000 */
[----:B------:R-:W-:-:S07]  /*10c0*/  PRMT R0, RZ, 0x7610, R0 ;  /* 0x00007610ff007816 */ /* 0x000fce0000000000 */
[----:B------:R-:W-:-:S04]  /*10d0*/  UIADD3 UR5, UPT, UPT, -UR4, URZ, URZ ;  /* 0x000000ff04057290 */ /* 0x000fc8000fffe1ff */
[----:B------:R-:W-:Y:S02]  /*10e0*/  UIMAD UR5, UR7, UR5, UR22 ;  /* 0x00000005070572a4 */ /* 0x000fe4000f8e0216 */
[----:B------:R-:W-:-:S04]  /*10f0*/  UIADD3 UR4, UPT, UPT, -UR6, URZ, URZ ;  /* 0x000000ff06047290 */ /* 0x000fc8000fffe1ff */
[----:B------:R-:W-:Y:S01]  /*1100*/  IMAD.U32 R87, RZ, RZ, UR5 ;  /* 0x00000005ff577e24 */ /* 0x000fe2000f8e00ff */
[----:B------:R-:W-:-:S06]  /*1110*/  UIMAD UR4, UR8, UR4, UR27 ;  /* 0x00000004080472a4 */ /* 0x000fcc000f8e021b */
[----:B------:R-:W-:Y:S01]  /*1120*/  IMAD.U32 R86, RZ, RZ, UR4 ;  /* 0x00000004ff567e24 */ /* 0x000fe2000f8e00ff */
[----:B--2---:R-:W-:Y:S06]  /*1130*/  BRA.U UP5, `(.L_x_17) ;  /* 0x0000000105447547 */ /* 0x004fec000b800000 */
[----:B------:R-:W-:Y:S02]  /*1140*/  R2UR UR4, R86 ;  /* 0x00000000560472ca */ /* 0x000fe400000e0000 */
[----:B------:R-:W-:-:S11]  /*1150*/  R2UR UR7, R87 ;  /* 0x00000000570772ca */ /* 0x000fd600000e0000 */
[----:B------:R-:W-:Y:S02]  /*1160*/  UISETP.NE.AND UP0, UPT, UR4, URZ, UPT ;  /* 0x000000ff0400728c */ /* 0x000fe4000bf05270 */
[----:B------:R-:W-:Y:S02]  /*1170*/  ULOP3.LUT UR4, UR7, 0x2, URZ, 0x3c, !UPT ;  /* 0x0000000207047892 */ /* 0x000fe4000f8e3cff */
[----:B------:R-:W-:Y:S02]  /*1180*/  UISETP.GT.U32.AND UP2, UPT, UR7, 0x1, UP0 ;  /* 0x000000010700788c */ /* 0x000fe40008744070 */
[----:B------:R-:W-:Y:S02]  /*1190*/  UISETP.GT.U32.AND UP0, UPT, UR4, 0x1, UP0 ;  /* 0x000000010400788c */ /* 0x000fe40008704070 */
[----:B------:R-:W-:Y:S02]  /*11a0*/  USEL UR5, URZ, 0x2, UP2 ;  /* 0x00000002ff057887 */ /* 0x000fe40009000000 */
[----:B------:R-:W-:-:S02]  /*11b0*/  USEL UR6, URZ, 0x1, UP2 ;  /* 0x00000001ff067887 */ /* 0x000fc40009000000 */
[----:B------:R-:W-:Y:S02]  /*11c0*/  USEL UR4, URZ, 0x4, UP0 ;  /* 0x00000004ff047887 */ /* 0x000fe40008000000 */
[----:B------:R-:W-:Y:S02]  /*11d0*/  ULOP3.LUT UR7, UR7, 0xfffffffe, URZ, 0xc0, !UPT ;  /* 0xfffffffe07077892 */ /* 0x000fe4000f8ec0ff */
[----:B------:R-:W-:Y:S02]  /*11e0*/  USEL UR8, URZ, 0x8, UP0 ;  /* 0x00000008ff087887 */ /* 0x000fe40008000000 */
[----:B------:R-:W-:-:S03]  /*11f0*/  UIADD3 UR4, UPT, UPT, UR4, UR5, UR6 ;  /* 0x0000000504047290 */ /* 0x000fc6000fffe006 */
[----:B------:R-:W-:Y:S01]  /*1200*/  UMOV UR5, 0x3 ;  /* 0x0000000300057882 */ /* 0x000fe20000000000 */
[----:B------:R-:W-:Y:S02]  /*1210*/  UIADD3 UR4, UPT, UPT, UR4, UR8, URZ ;  /* 0x0000000804047290 */ /* 0x000fe4000fffe0ff */
[----:B------:R-:W-:-:S04]  /*1220*/  USHF.L.U32 UR5, UR5, UR7, URZ ;  /* 0x0000000705057299 */ /* 0x000fc800080006ff */
[----:B------:R-:W-:Y:S02]  /*1230*/  IMAD.U32 R2, RZ, RZ, UR4 ;  /* 0x00000004ff027e24 */ /* 0x000fe4000f8e00ff */
[----:B------:R-:W-:-:S07]  /*1240*/  IMAD.U32 R0, RZ, RZ, UR5 ;  /* 0x00000005ff007e24 */ /* 0x000fce000f8e00ff */
.L_x_17:
[----:B------:R-:W1:Y:S01]  /*1250*/  S2UR UR36, SR_CTAID.Z ;  /* 0x00000000002479c3 */ /* 0x000e620000002700 */
[----:B------:R-:W-:Y:S01]  /*1260*/  UISETP.GE.AND UP0, UPT, UR21, 0x1, UPT ;  /* 0x000000011500788c */ /* 0x000fe2000bf06270 */
[----:B------:R-:W-:Y:S01]  /*1270*/  UMOV UR28, 0x5 ;  /* 0x00000005001c7882 */ /* 0x000fe20000000000 */
[----:B------:R-:W-:-:S07]  /*1280*/  UMOV UR26, UR22 ;  /* 0x00000016001a7c82 */ /* 0x000fce0008000000 */
[----:B------:R-:W-:Y:S05]  /*1290*/  BRA.U !UP0, `(.L_x_18) ;  /* 0x0000000108d47547 */ /* 0x000fea000b800000 */
[----:B------:R-:W2:Y:S01]  /*12a0*/  LDCU.128 UR16, c[0x0][0xb10] ;  /* 0x00016200ff1077ac */ /* 0x000ea20008000c00 */
[----:B------:R-:W3:Y:S01]  /*12b0*/  LDCU UR6, c[0x0][0x370] ;  /* 0x00006e00ff0677ac */ /* 0x000ee20008000800 */
[----:B------:R-:W4:Y:S01]  /*12c0*/  LDCU UR7, c[0x0][0x374] ;  /* 0x00006e80ff0777ac */ /* 0x000f220008000800 */
[----:B------:R-:W1:Y:S01]  /*12d0*/  LDCU UR23, c[0x0][0xb0c] ;  /* 0x00016180ff1777ac */ /* 0x000e620008000800 */
[----:B------:R-:W1:Y:S01]  /*12e0*/  LDCU UR24, c[0x0][0xb20] ;  /* 0x00016400ff1877ac */ /* 0x000e620008000800 */
[----:B------:R-:W1:Y:S01]  /*12f0*/  LDCU.64 UR8, c[0x0][0xb28] ;  /* 0x00016500ff0877ac */ /* 0x000e620008000a00 */
[----:B--2---:R-:W-:Y:S02]  /*1300*/  UISETP.NE.AND UP3, UPT, UR18, 0x1, UPT ;  /* 0x000000011200788c */ /* 0x004fe4000bf65270 */
[----:B----4-:R-:W-:Y:S02]  /*1310*/  UIMAD.WIDE.U32 UR10, UR7, UR19, URZ ;  /* 0x00000013070a72a5 */ /* 0x010fe4000f8e00ff */
[----:B---3--:R-:W-:-:S02]  /*1320*/  UIMAD.WIDE.U32 UR12, UR6, UR16, URZ ;  /* 0x00000010060c72a5 */ /* 0x008fc4000f8e00ff */
[----:B-1----:R-:W-:Y:S02]  /*1330*/  UISETP.NE.AND UP0, UPT, UR23, 0x1, UPT ;  /* 0x000000011700788c */ /* 0x002fe4000bf05270 */
[----:B------:R-:W-:Y:S01]  /*1340*/  UIMAD.WIDE.U32 UR4, UR22, UR16, URZ ;  /* 0x00000010160472a5 */ /* 0x000fe2000f8e00ff */
[----:B------:R-:W-:Y:S02]  /*1350*/  UMOV UR10, UR11 ;  /* 0x0000000b000a7c82 */ /* 0x000fe40008000000 */
[----:B------:R-:W-:Y:S01]  /*1360*/  UMOV UR12, UR13 ;  /* 0x0000000d000c7c82 */ /* 0x000fe20008000000 */
[----:B------:R-:W-:Y:S02]  /*1370*/  @UP3 USHF.R.U32.HI UR7, URZ, UR24, UR10 ;  /* 0x00000018ff073299 */ /* 0x000fe4000801160a */
[----:B------:R-:W-:Y:S01]  /*1380*/  UISETP.NE.AND UP2, UPT, UR21, 0x1, UPT ;  /* 0x000000011500788c */ /* 0x000fe2000bf45270 */
[----:B------:R-:W-:Y:S02]  /*1390*/  UMOV UR4, UR5 ;  /* 0x0000000500047c82 */ /* 0x000fe40008000000 */
[----:B------:R-:W-:-:S02]  /*13a0*/  @UP0 USHF.R.U32.HI UR6, URZ, UR17, UR12 ;  /* 0x00000011ff060299 */ /* 0x000fc4000801160c */
[----:B------:R-:W-:Y:S02]  /*13b0*/  USHF.R.U32.HI UR4, URZ, UR17, UR4 ;  /* 0x00000011ff047299 */ /* 0x000fe40008011604 */
[----:B------:R-:W-:Y:S02]  /*13c0*/  UIMAD.WIDE.U32 UR12, UR27, UR19, URZ ;  /* 0x000000131b0c72a5 */ /* 0x000fe4000f8e00ff */
[----:B------:R-:W-:Y:S02]  /*13d0*/  UIMAD.WIDE.U32 UR10, UR7, UR8, URZ ;  /* 0x00000008070a72a5 */ /* 0x000fe4000f8e00ff */
[----:B------:R-:W-:Y:S02]  /*13e0*/  UIMAD.WIDE.U32 UR14, UR6, UR8, URZ ;  /* 0x00000008060e72a5 */ /* 0x000fe4000f8e00ff */
[----:B------:R-:W-:-:S03]  /*13f0*/  USEL UR5, UR22, UR4, !UP0 ;  /* 0x0000000416057287 */ /* 0x000fc6000c000000 */
[----:B------:R-:W-:Y:S01]  /*1400*/  UMOV UR4, UR13 ;  /* 0x0000000d00047c82 */ /* 0x000fe20008000000 */
[----:B------:R-:W-:Y:S01]  /*1410*/  UMOV UR10, UR11 ;  /* 0x0000000b000a7c82 */ /* 0x000fe20008000000 */
[----:B------:R-:W-:Y:S02]  /*1420*/  USHF.R.U32.HI UR4, URZ, UR24, UR4 ;  /* 0x00000018ff047299 */ /* 0x000fe40008011604 */
[----:B------:R-:W-:Y:S01]  /*1430*/  @UP2 USHF.R.U32.HI UR7, URZ, UR9, UR10 ;  /* 0x00000009ff072299 */ /* 0x000fe2000801160a */
[----:B------:R-:W-:Y:S01]  /*1440*/  UMOV UR14, UR15 ;  /* 0x0000000f000e7c82 */ /* 0x000fe20008000000 */
[----:B------:R-:W-:Y:S02]  /*1450*/  USEL UR4, UR27, UR4, !UP3 ;  /* 0x000000041b047287 */ /* 0x000fe4000d800000 */
[----:B------:R-:W-:Y:S02]  /*1460*/  @UP2 USHF.R.U32.HI UR6, URZ, UR9, UR14 ;  /* 0x00000009ff062299 */ /* 0x000fe4000801160e */
[----:B------:R-:W-:-:S02]  /*1470*/  UIMAD UR7, UR7, UR21, URZ ;  /* 0x00000015070772a4 */ /* 0x000fc4000f8e02ff */
[----:B------:R-:W-:Y:S02]  /*1480*/  UIMAD UR12, UR6, UR21, URZ ;  /* 0x00000015060c72a4 */ /* 0x000fe4000f8e02ff */
[----:B------:R-:W-:Y:S02]  /*1490*/  UISETP.GE.AND UP0, UPT, UR4, UR7, UPT ;  /* 0x000000070400728c */ /* 0x000fe4000bf06270 */
[----:B------:R-:W-:Y:S02]  /*14a0*/  UIMAD.WIDE.U32 UR10, UR4, UR8, URZ ;  /* 0x00000008040a72a5 */ /* 0x000fe4000f8e00ff */
[----:B------:R-:W-:Y:S02]  /*14b0*/  UISETP.GE.OR UP0, UPT, UR5, UR12, UP0 ;  /* 0x0000000c0500728c */ /* 0x000fe40008706670 */
[----:B------:R-:W-:Y:S02]  /*14c0*/  UIMAD.WIDE.U32 UR12, UR5, UR8, URZ ;  /* 0x00000008050c72a5 */ /* 0x000fe4000f8e00ff */
[----:B------:R-:W-:Y:S01]  /*14d0*/  UIADD3 UR10, UPT, UPT, -UR4, URZ, URZ ;  /* 0x000000ff040a7290 */ /* 0x000fe2000fffe1ff */
[----:B------:R-:W-:Y:S01]  /*14e0*/  UMOV UR8, UR11 ;  /* 0x0000000b00087c82 */ /* 0x000fe20008000000 */
[----:B------:R-:W-:-:S02]  /*14f0*/  UIADD3 UR26, UPT, UPT, -UR5, URZ, URZ ;  /* 0x000000ff051a7290 */ /* 0x000fc4000fffe1ff */
[----:B------:R-:W-:-:S03]  /*1500*/  USHF.R.U32.HI UR8, URZ, UR9, UR8 ;  /* 0x00000009ff087299 */ /* 0x000fc60008011608 */
[----:B------:R-:W-:Y:S01]  /*1510*/  @!UP0 UMOV UR7, UR13 ;  /* 0x0000000d00078c82 */ /* 0x000fe20008000000 */
[----:B------:R-:W-:Y:S02]  /*1520*/  UIMAD UR27, UR18, UR10, UR27 ;  /* 0x0000000a121b72a4 */ /* 0x000fe4000f8e021b */
[----:B------:R-:W-:Y:S02]  /*1530*/  USEL UR8, UR4, UR8, !UP2 ;  /* 0x0000000804087287 */ /* 0x000fe4000d000000 */
[----:B------:R-:W-:Y:S02]  /*1540*/  @!UP0 USHF.R.U32.HI UR7, URZ, UR9, UR7 ;  /* 0x00000009ff078299 */ /* 0x000fe40008011607 */
[----:B------:R-:W-:Y:S02]  /*1550*/  UIADD3 UR9, UPT, UPT, -UR8, URZ, URZ ;  /* 0x000000ff08097290 */ /* 0x000fe4000fffe1ff */
[----:B------:R-:W-:Y:S02]  /*1560*/  @!UP0 USEL UR7, UR5, UR7, !UP2 ;  /* 0x0000000705078287 */ /* 0x000fe4000d000000 */
[----:B------:R-:W-:-:S02]  /*1570*/  UIMAD UR9, UR21, UR9, UR4 ;  /* 0x00000009150972a4 */ /* 0x000fc4000f8e0204 */
[----:B------:R-:W-:Y:S02]  /*1580*/  @!UP0 UIADD3 UR8, UPT, UPT, UR8, -UR7, URZ ;  /* 0x8000000708088290 */ /* 0x000fe4000fffe0ff */
[----:B------:R-:W-:Y:S02]  /*1590*/  @!UP0 UIMAD UR6, UR9, UR6, UR7 ;  /* 0x00000006090682a4 */ /* 0x000fe4000f8e0207 */
[----:B------:R-:W-:Y:S02]  /*15a0*/  @!UP0 UIMAD UR4, UR8, UR21, UR5 ;  /* 0x00000015080482a4 */ /* 0x000fe4000f8e0205 */
[----:B------:R-:W-:Y:S02]  /*15b0*/  UIMAD UR26, UR23, UR26, UR22 ;  /* 0x0000001a171a72a4 */ /* 0x000fe4000f8e0216 */
[----:B------:R-:W-:Y:S01]  /*15c0*/  UIMAD UR27, UR4, UR18, UR27 ;  /* 0x00000012041b72a4 */ /* 0x000fe2000f8e021b */
[----:B------:R-:W-:Y:S02]  /*15d0*/  @!UP0 UMOV UR5, UR6 ;  /* 0x0000000600058c82 */ /* 0x000fe40008000000 */
[----:B------:R-:W-:-:S12]  /*15e0*/  UIMAD UR26, UR5, UR23, UR26 ;  /* 0x00000017051a72a4 */ /* 0x000fd8000f8e021a */
.L_x_18:
[----:B------:R-:W-:Y:S02]  /*15f0*/  UISETP.NE.AND UP2, UPT, UR25, 0x1, UPT ;  /* 0x000000011900788c */ /* 0x000fe4000bf45270 */
[----:B------:R-:W-:Y:S02]  /*1600*/  UISETP.NE.AND UP0, UPT, UR20, 0x2, UPT ;  /* 0x000000021400788c */ /* 0x000fe4000bf05270 */
[----:B------:R-:W-:Y:S02]  /*1610*/  ULOP3.LUT UR30, UR30, 0x400, URZ, 0xc0, !UPT ;  /* 0x000004001e1e7892 */ /* 0x000fe4000f8ec0ff */
[----:B------:R-:W-:-:S03]  /*1620*/  USHF.L.U32 UR29, UR28, UR29, URZ ;  /* 0x0000001d1c1d7299 */ /* 0x000fc600080006ff */
[----:B------:R-:W-:Y:S09]  /*1630*/  BRA.U UP2, `(.L_x_19) ;  /* 0x0000000102407547 */ /* 0x000ff2000b800000 */
[----:B------:R-:W2:Y:S01]  /*1640*/  LDCU.128 UR8, c[0x0][0xb10] ;  /* 0x00016200ff0877ac */ /* 0x000ea20008000c00 */
[----:B------:R-:W3:Y:S01]  /*1650*/  LDCU UR12, c[0x0][0xb0c] ;  /* 0x00016180ff0c77ac */ /* 0x000ee20008000800 */
[----:B------:R-:W4:Y:S01]  /*1660*/  LDCU UR13, c[0x0][0xb20] ;  /* 0x00016400ff0d77ac */ /* 0x000f220008000800 */
[----:B--2---:R-:W-:Y:S02]  /*1670*/  UIMAD.WIDE.U32 UR4, UR26, UR8, URZ ;  /* 0x000000081a0472a5 */ /* 0x004fe4000f8e00ff */
[----:B------:R-:W-:Y:S02]  /*1680*/  UIMAD.WIDE.U32 UR6, UR27, UR11, URZ ;  /* 0x0000000b1b0672a5 */ /* 0x000fe4000f8e00ff */
[----:B---3--:R-:W-:Y:S02]  /*1690*/  UISETP.NE.AND UP2, UPT, UR12, 0x1, UPT ;  /* 0x000000010c00788c */ /* 0x008fe4000bf45270 */
[----:B------:R-:W-:-:S03]  /*16a0*/  USHF.R.U32.HI UR5, URZ, UR9, UR5 ;  /* 0x00000009ff057299 */ /* 0x000fc60008011605 */
[----:B------:R-:W-:Y:S01]  /*16b0*/  UMOV UR4, UR7 ;  /* 0x0000000700047c82 */ /* 0x000fe20008000000 */
[----:B------:R-:W-:Y:S02]  /*16c0*/  USEL UR5, UR26, UR5, !UP2 ;  /* 0x000000051a057287 */ /* 0x000fe4000d000000 */
[----:B------:R-:W-:Y:S02]  /*16d0*/  UISETP.NE.AND UP2, UPT, UR10, 0x1, UPT ;  /* 0x000000010a00788c */ /* 0x000fe4000bf45270 */
[----:B----4-:R-:W-:-:S04]  /*16e0*/  USHF.R.U32.HI UR4, URZ, UR13, UR4 ;  /* 0x0000000dff047299 */ /* 0x010fc80008011604 */
[----:B------:R-:W-:-:S04]  /*16f0*/  USEL UR4, UR27, UR4, !UP2 ;  /* 0x000000041b047287 */ /* 0x000fc8000d000000 */
[----:B------:R-:W-:Y:S02]  /*1700*/  UIADD3 UR6, UPT, UPT, -UR4, UR5, URZ ;  /* 0x0000000504067290 */ /* 0x000fe4000fffe1ff */
[----:B------:R-:W-:Y:S02]  /*1710*/  UIADD3 UR4, UPT, UPT, UR4, -UR5, URZ ;  /* 0x8000000504047290 */ /* 0x000fe4000fffe0ff */
[----:B------:R-:W-:Y:S02]  /*1720*/  UIMAD UR27, UR6, UR10, UR27 ;  /* 0x0000000a061b72a4 */ /* 0x000fe4000f8e021b */
[----:B------:R-:W-:-:S12]  /*1730*/  UIMAD UR26, UR4, UR12, UR26 ;  /* 0x0000000c041a72a4 */ /* 0x000fd8000f8e021a */
.L_x_19:
[----:B------:R-:W-:Y:S05]  /*1740*/  BRA.U !UP6, `(.L_x_20) ;  /* 0x000000010e0c7547 */ /* 0x000fea000b800000 */
[----:B------:R-:W-:Y:S01]  /*1750*/  UCGABAR_WAIT ;  /* 0x0000000000007dc7 */ /* 0x000fe20008000000 */
[----:B------:R-:W-:Y:S01]  /*1760*/  CCTL.IVALL ;  /* 0x00000000ff00798f */ /* 0x000fe20002000000 */
[----:B------:R-:W-:Y:S05]  /*1770*/  BRA `(.L_x_21) ;  /* 0x0000000000047947 */ /* 0x000fea0003800000 */
.L_x_20:
[----:B------:R-:W-:Y:S06]  /*1780*/  BAR.SYNC.DEFER_BLOCKING 0x0 ;  /* 0x0000000000007b1d */ /* 0x000fec0000010000 */
.L_x_21:
[----:B------:R-:W-:Y:S05]  /*1790*/  BRA.U UP0, `(.L_x_22) ;  /* 0x0000001500847547 */ /* 0x000fea000b800000 */
[----:B------:R-:W2:Y:S01]  /*17a0*/  LDCU UR6, c[0x0][0x38c] ;  /* 0x00007180ff0677ac */ /* 0x000ea20008000800 */
[----:B------:R-:W-:Y:S01]  /*17b0*/  PLOP3.LUT P1, PT, PT, PT, UP4, 0x80, 0x8 ;  /* 0x000000000008781c */ /* 0x000fe20003f2f048 */
[----:B------:R-:W-:Y:S01]  /*17c0*/  IMAD.MOV.U32 R12, RZ, RZ, 0x1 ;  /* 0x00000001ff0c7424 */ /* 0x000fe200078e00ff */
[----:B------:R-:W-:Y:S01]  /*17d0*/  ISETP.NE.AND P2, PT, R3, RZ, P3 ;  /* 0x000000ff0300720c */ /* 0x000fe20001f45270 */
[----:B------:R-:W-:Y:S01]  /*17e0*/  UISETP.NE.AND UP1, UPT, UR20, URZ, UPT ;  /* 0x000000ff1400728c */ /* 0x000fe2000bf25270 */
[----:B------:R-:W-:Y:S02]  /*17f0*/  PLOP3.LUT P1, PT, P1, PT, PT, 0x8, 0x80 ;  /* 0x000000000080781c */ /* 0x000fe40000f2e170 */
[----:B------:R-:W-:Y:S01]  /*1800*/  CS2R R10, SRZ ;  /* 0x00000000000a7805 */ /* 0x000fe2000001ff00 */
[----:B------:R-:W-:Y:S01]  /*1810*/  IMAD.MOV.U32 R9, RZ, RZ, RZ ;  /* 0x000000ffff097224 */ /* 0x000fe200078e00ff */
[----:B------:R-:W3:Y:S01]  /*1820*/  LDCU UR47, c[0x0][0x370] ;  /* 0x00006e00ff2f77ac */ /* 0x000ee20008000800 */
[----:B------:R-:W-:Y:S01]  /*1830*/  IMAD.MOV.U32 R8, RZ, RZ, 0x1 ;  /* 0x00000001ff087424 */ /* 0x000fe200078e00ff */
[----:B------:R-:W-:Y:S01]  /*1840*/  USEL UR31, UR43, 0x2, UP1 ;  /* 0x000000022b1f7887 */ /* 0x000fe20008800000 */
[----:B------:R-:W4:Y:S01]  /*1850*/  LDCU.64 UR40, c[0x0][0x348] ;  /* 0x00006900ff2877ac */ /* 0x000f220008000a00 */
[----:B--2---:R-:W-:-:S02]  /*1860*/  UIADD3 UR5, UPT, UPT, UR6, 0x7f, URZ ;  /* 0x0000007f06057890 */ /* 0x004fc4000fffe0ff */
[----:B------:R-:W-:Y:S02]  /*1870*/  USHF.L.U32 UR54, UR22, 0x7, URZ ;  /* 0x0000000716367899 */ /* 0x000fe400080006ff */
[----:B------:R-:W-:Y:S02]  /*1880*/  USHF.R.S32.HI UR4, URZ, 0x1f, UR5 ;  /* 0x0000001fff047899 */ /* 0x000fe40008011405 */
[----:B------:R-:W-:Y:S02]  /*1890*/  UIADD3 UR53, UPT, UPT, UR6, 0xfe, URZ ;  /* 0x000000fe06357890 */ /* 0x000fe4000fffe0ff */
[----:B------:R-:W-:Y:S02]  /*18a0*/  ULEA.HI UR4, UR4, UR5, URZ, 0x7 ;  /* 0x0000000504047291 */ /* 0x000fe4000f8f38ff */
[----:B------:R-:W-:Y:S02]  /*18b0*/  USHF.L.U32 UR5, UR22, 0x5, URZ ;  /* 0x0000000516057899 */ /* 0x000fe400080006ff */
[----:B------:R-:W-:-:S02]  /*18c0*/  USHF.R.S32.HI UR49, URZ, 0x7, UR4 ;  /* 0x00000007ff317899 */ /* 0x000fc40008011404 */
[----:B------:R-:W-:Y:S02]  /*18d0*/  UIADD3 UR4, UPT, UPT, UR6, -0x1, URZ ;  /* 0xffffffff06047890 */ /* 0x000fe4000fffe0ff */
[----:B------:R-:W-:Y:S02]  /*18e0*/  UISETP.LT.U32.AND UP0, UPT, UR49, 0x5, UPT ;  /* 0x000000053100788c */ /* 0x000fe4000bf01070 */
[----:B------:R-:W-:Y:S02]  /*18f0*/  UISETP.GE.U32.AND UP2, UPT, UR4, -0xff, UPT ;  /* 0xffffff010400788c */ /* 0x000fe4000bf46070 */
[----:B------:R-:W-:Y:S02]  /*1900*/  USEL UR48, UR49, 0x5, UP0 ;  /* 0x0000000531307887 */ /* 0x000fe40008000000 */
[----:B------:R-:W-:Y:S02]  /*1910*/  ULOP3.LUT UR5, UR5, 0x20, URZ, 0xc0, !UPT ;  /* 0x0000002005057892 */ /* 0x000fe4000f8ec0ff */
[----:B------:R-:W-:Y:S01]  /*1920*/  UIADD3 UR4, UPT, UPT, UR48, -0x1, URZ ;  /* 0xffffffff30047890 */ /* 0x000fe2000fffe0ff */
[----:B------:R-:W2:Y:S04]  /*1930*/  LDCU UR46, c[0x0][0x374] ;  /* 0x00006e80ff2e77ac */ /* 0x000ea80008000800 */
[----:B------:R-:W-:-:S02]  /*1940*/  @UP2 UIADD3 UR4, UPT, UPT, UR48, URZ, URZ ;  /* 0x000000ff30042290 */ /* 0x000fc4000fffe0ff */
[----:B------:R-:W-:Y:S02]  /*1950*/  ULEA.HI UR51, UR30, UR5, URZ, 0x1a ;  /* 0x000000051e337291 */ /* 0x000fe4000f8fd0ff */
[----:B------:R-:W-:Y:S02]  /*1960*/  UIADD3 UR52, UPT, UPT, UR49, -UR48, URZ ;  /* 0x8000003031347290 */ /* 0x000fe4000fffe0ff */
[----:B------:R-:W-:Y:S02]  /*1970*/  UIADD3 UR43, UPT, UPT, UR4, 0x1, URZ ;  /* 0x00000001042b7890 */ /* 0x000fe4000fffe0ff */
[----:B------:R-:W-:Y:S01]  /*1980*/  UIADD3 UR50, UPT, UPT, -UR4, URZ, URZ ;  /* 0x000000ff04327290 */ /* 0x000fe2000fffe1ff */
[----:B---34-:R-:W-:-:S11]  /*1990*/  UMOV UR15, URZ ;  /* 0x000000ff000f7c82 */ /* 0x018fd60008000000 */
.L_x_44:
[----:B------:R-:W-:Y:S01]  /*19a0*/  UISETP.NE.AND UP0, UPT, UR55, URZ, UPT ;  /* 0x000000ff3700728c */ /* 0x000fe2000bf05270 */
[----:B------:R-:W3:Y:S08]  /*19b0*/  S2UR UR55, SR_CgaCtaId ;  /* 0x00000000003779c3 */ /* 0x000ef00000008800 */
[----:B-1----:R-:W-:Y:S05]  /*19c0*/  BRA.U UP0, `(.L_x_23) ;  /* 0x0000000100347547 */ /* 0x002fea000b800000 */
[----:B------:R-:W4:Y:S01]  /*19d0*/  S2R R0, SR_CgaCtaId ;  /* 0x0000000000007919 */ /* 0x000f220000008800 */
[----:B------:R-:W-:Y:S02]  /*19e0*/  MOV R3, 0x400 ;  /* 0x0000040000037802 */ /* 0x000fe40000000f00 */
[----:B------:R-:W-:Y:S02]  /*19f0*/  SHF.L.U32 R2, R8, 0x1f, RZ ;  /* 0x0000001f08027819 */ /* 0x000fe400000006ff */
[----:B----4-:R-:W-:-:S05]  /*1a00*/  LEA R0, R0, R3, 0x18 ;  /* 0x0000000300007211 */ /* 0x010fca00078ec0ff */
[----:B------:R-:W-:-:S04]  /*1a10*/  IMAD R3, R9, 0x8, R0 ;  /* 0x0000000809037824 */ /* 0x000fc800078e0200 */
[----:B------:R-:W4:Y:S02]  /*1a20*/  SYNCS.PHASECHK.TRANS64.TRYWAIT P0, [R3+URZ+0x100], R2 ;  /* 0x00010002030075a7 */ /* 0x000f2400080011ff */
[----:B----4-:R-:W-:Y:S05]  /*1a30*/  @!P0 BRA `(.L_x_24) ;  /* 0x0000006c00408947 */ /* 0x010fea0003800000 */
.L_x_136:
[----:B------:R-:W-:Y:S01]  /*1a40*/  VIADD R9, R9, 0x1 ;  /* 0x0000000109097836 */ /* 0x000fe20000000000 */
[----:B------:R4:W-:Y:S04]  /*1a50*/  SYNCS.ARRIVE.TRANS64.A1T0 RZ, [R3+URZ+0xf0], RZ ;  /* 0x0000f0ff03ff79a7 */ /* 0x0009e800081000ff */
[----:B------:R-:W-:-:S04]  /*1a60*/  ISETP.NE.AND P0, PT, R9, 0x2, PT ;  /* 0x000000020900780c */ /* 0x000fc80003f05270 */
[----:B------:R-:W-:Y:S02]  /*1a70*/  SEL R9, R9, RZ, P0 ;  /* 0x000000ff09097207 */ /* 0x000fe40000000000 */
[----:B----4-:R-:W-:-:S04]  /*1a80*/  SEL R3, RZ, 0x1, P0 ;  /* 0x00000001ff037807 */ /* 0x010fc80000000000 */
[----:B------:R-:W-:-:S07]  /*1a90*/  LOP3.LUT R8, R8, R3, RZ, 0x3c, !PT ;  /* 0x0000000308087212 */ /* 0x000fce00078e3cff */
.L_x_23:
[----:B------:R-:W-:Y:S01]  /*1aa0*/  UMOV UR14, 0x400 ;  /* 0x00000400000e7882 */ /* 0x000fe20000000000 */
[----:B------:R-:W-:Y:S01]  /*1ab0*/  SHF.L.U32 R0, R12, 0x1f, RZ ;  /* 0x0000001f0c007819 */ /* 0x000fe200000006ff */
[----:B---3--:R-:W-:Y:S02]  /*1ac0*/  ULEA UR14, UR55, UR14, 0x18 ;  /* 0x0000000e370e7291 */ /* 0x008fe4000f8ec0ff */
[----:B------:R-:W-:Y:S02]  /*1ad0*/  UISETP.GE.U32.AND UP0, UPT, UR53, 0xff, UPT ;  /* 0x000000ff3500788c */ /* 0x000fe4000bf06070 */
[----:B------:R-:W-:Y:S02]  /*1ae0*/  ULEA UR4, UR15, UR14, 0x3 ;  /* 0x0000000e0f047291 */ /* 0x000fe4000f8e18ff */
[----:B------:R-:W-:Y:S01]  /*1af0*/  ULEA UR19, UR27, UR51, 0x6 ;  /* 0x000000331b137291 */ /* 0x000fe2000f8e30ff */
[----:B------:R-:W-:-:S06]  /*1b00*/  UMOV UR13, URZ ;  /* 0x000000ff000d7c82 */ /* 0x000fcc0008000000 */
[----:B------:R3:W4:Y:S01]  /*1b10*/  SYNCS.PHASECHK.TRANS64.TRYWAIT P0, [UR4+0x28], R0 ;  /* 0x00002800ff0075a7 */ /* 0x0007220008001104 */
[----:B------:R-:W-:-:S04]  /*1b20*/  ULEA.HI UR4, UR26, UR26, URZ, 0x1 ;  /* 0x0000001a1a047291 */ /* 0x000fc8000f8f08ff */
[----:B------:R-:W-:-:S04]  /*1b30*/  USHF.L.U32 UR4, UR4, 0x7, URZ ;  /* 0x0000000704047899 */ /* 0x000fc800080006ff */
[----:B------:R-:W-:-:S04]  /*1b40*/  ULOP3.LUT UR35, UR4, 0xffffff00, URZ, 0xc0, !UPT ;  /* 0xffffff0004237892 */ /* 0x000fc8000f8ec0ff */
[----:B------:R-:W-:Y:S01]  /*1b50*/  ULOP3.LUT UR35, UR35, 0x80, UR54, 0xf8, !UPT ;  /* 0x0000008023237892 */ /* 0x000fe2000f8ef836 */
[----:B------:R-:W-:Y:S11]  /*1b60*/  BRA.U !UP0, `(.L_x_25) ;  /* 0x0000000108f87547 */ /* 0x000ff6000b800000 */
[----:B------:R-:W-:Y:S01]  /*1b70*/  UMOV UR21, UR50 ;  /* 0x0000003200157c82 */ /* 0x000fe20008000000 */
[----:B------:R-:W-:Y:S01]  /*1b80*/  UMOV UR4, UR15 ;  /* 0x0000000f00047c82 */ /* 0x000fe20008000000 */
[----:B------:R-:W-:-:S05]  /*1b90*/  UMOV UR26, 0x40 ;  /* 0x00000040001a7882 */ /* 0x000fca0000000000 */
.L_x_31:
[----:B------:R-:W-:Y:S01]  /*1ba0*/  ULEA UR33, UR4, UR14, 0x3 ;  /* 0x0000000e04217291 */ /* 0x000fe2000f8e18ff */
[----:B------:R-:W-:Y:S01]  /*1bb0*/  @P3 MOV R2, 0x14000 ;  /* 0x0001400000023802 */ /* 0x000fe20000000f00 */
[----:B--2-4-:R-:W-:Y:S10]  /*1bc0*/  @P0 BRA `(.L_x_26) ;  /* 0x00000000000c0947 */ /* 0x014ff40003800000 */
[----:B------:R-:W-:-:S04]  /*1bd0*/  SHF.L.U32 R3, R12, 0x1f, RZ ;  /* 0x0000001f0c037819 */ /* 0x000fc800000006ff */
[----:B------:R-:W4:Y:S02]  /*1be0*/  SYNCS.PHASECHK.TRANS64.TRYWAIT P0, [UR33+0x28], R3 ;  /* 0x00002803ff0075a7 */ /* 0x000f240008001121 */
[----:B----4-:R-:W-:Y:S05]  /*1bf0*/  @!P0 BRA `(.L_x_27) ;  /* 0x0000006800e48947 */ /* 0x010fea0003800000 */
.L_x_26:
[----:B------:R4:W-:Y:S01]  /*1c00*/  @P3 SYNCS.ARRIVE.TRANS64 RZ, [UR33], R2 ;  /* 0x00000002ffff39a7 */ /* 0x0009e20008000021 */
[----:B------:R-:W-:Y:S02]  /*1c10*/  ULOP3.LUT UR5, UR31, 0x2, URZ, 0xfc, !UPT ;  /* 0x000000021f057892 */ /* 0x000fe4000f8efcff */
[----:B------:R-:W-:Y:S02]  /*1c20*/  UIADD3 UR21, UPT, UPT, UR21, 0x1, URZ ;  /* 0x0000000115157890 */ /* 0x000fe4000fffe0ff */
[----:B------:R-:W-:Y:S02]  /*1c30*/  UISETP.NE.AND UP0, UPT, UR5, 0x2, UPT ;  /* 0x000000020500788c */ /* 0x000fe4000bf05270 */
[----:B------:R-:W-:-:S07]  /*1c40*/  UISETP.NE.AND UP2, UPT, UR21, 0x1, UPT ;  /* 0x000000011500788c */ /* 0x000fce000bf45270 */
[----:B------:R-:W-:Y:S05]  /*1c50*/  BRA.U UP0, `(.L_x_28) ;  /* 0x0000000100047547 */ /* 0x000fea000b800000 */
[----:B-12---:R-:W-:Y:S05]  /*1c60*/  BPT.TRAP 0x1 ;  /* 0x000000040000795c */ /* 0x006fea0000300000 */
.L_x_28:
[----:B------:R-:W-:Y:S04]  /*1c70*/  BSSY.RECONVERGENT B0, `(.L_x_29) ;  /* 0x0000003000007945 */ /* 0x000fe80003800200 */
[----:B------:R-:W-:Y:S05]  /*1c80*/  @!P2 BRA `(.L_x_30) ;  /* 0x000000000004a947 */ /* 0x000fea0003800000 */
[----:B-12---:R-:W-:Y:S05]  /*1c90*/  BPT.TRAP 0x1 ;  /* 0x000000040000795c */ /* 0x006fea0000300000 */
.L_x_30:
[----:B-12---:R-:W-:Y:S05]  /*1ca0*/  BSYNC.RECONVERGENT B0 ;  /* 0x0000000000007941 */ /* 0x006fea0003800200 */
.L_x_29:
[----:B------:R-:W-:Y:S02]  /*1cb0*/  UIADD3 UR5, UPT, UPT, UR4, 0x1, URZ ;  /* 0x0000000104057890 */ /* 0x000fe4000fffe0ff */
[----:B------:R-:W-:Y:S02]  /*1cc0*/  ULEA UR8, UR4, UR30, 0xc ;  /* 0x0000001e04087291 */ /* 0x000fe4000f8e60ff */
[----:B------:R-:W-:Y:S02]  /*1cd0*/  UISETP.NE.AND UP0, UPT, UR5, 0x5, UPT ;  /* 0x000000050500788c */ /* 0x000fe4000bf05270 */
[----:B------:R-:W-:Y:S02]  /*1ce0*/  ULEA UR24, UR4, UR14, 0xf ;  /* 0x0000000e04187291 */ /* 0x000fe4000f8e78ff */
[----:B------:R-:W-:Y:S02]  /*1cf0*/  USEL UR6, URZ, 0x1, UP0 ;  /* 0x00000001ff067887 */ /* 0x000fe40008000000 */
[----:B------:R-:W-:-:S02]  /*1d00*/  USEL UR15, UR5, URZ, UP0 ;  /* 0x000000ff050f7287 */ /* 0x000fc40008000000 */
[----:B------:R-:W-:Y:S02]  /*1d10*/  UIADD3 UR4, UP0, UPT, UR40, 0x180, URZ ;  /* 0x0000018028047890 */ /* 0x000fe4000ff1e0ff */
[----:B------:R-:W-:Y:S01]  /*1d20*/  ULEA UR5, UR15, UR14, 0x3 ;  /* 0x0000000e0f057291 */ /* 0x000fe2000f8e18ff */
[----:B------:R-:W-:Y:S01]  /*1d30*/  LOP3.LUT R12, R12, UR6, RZ, 0x3c, !PT ;  /* 0x000000060c0c7c12 */ /* 0x000fe2000f8e3cff */
[----:B------:R-:W-:Y:S02]  /*1d40*/  UIADD3 UR6, UP1, UPT, UR40, 0x80, URZ ;  /* 0x0000008028067890 */ /* 0x000fe4000ff3e0ff */
[----:B------:R-:W-:Y:S01]  /*1d50*/  ULEA UR8, UR8, UR14, 0x1 ;  /* 0x0000000e08087291 */ /* 0x000fe2000f8e08ff */
[----:B---3--:R-:W-:Y:S01]  /*1d60*/  SHF.L.U32 R0, R12, 0x1f, RZ ;  /* 0x0000001f0c007819 */ /* 0x008fe200000006ff */
[----:B------:R-:W-:Y:S02]  /*1d70*/  UIADD3 UR34, UPT, UPT, UR26, -0x40, URZ ;  /* 0xffffffc01a227890 */ /* 0x000fe4000fffe0ff */
[----:B------:R-:W-:Y:S01]  /*1d80*/  ULOP3.LUT UR33, UR33, 0xfefffff8, URZ, 0xc0, !UPT ;  /* 0xfefffff821217892 */ /* 0x000fe2000f8ec0ff */
[----:B------:R1:W2:Y:S01]  /*1d90*/  SYNCS.PHASECHK.TRANS64.TRYWAIT P0, [UR5+0x28], R0 ;  /* 0x00002800ff0075a7 */ /* 0x0002a20008001105 */
[----:B------:R-:W-:-:S02]  /*1da0*/  UIADD3.X UR7, UPT, UPT, URZ, UR41, URZ, UP1, !UPT ;  /* 0x00000029ff077290 */ /* 0x000fc40008ffe4ff */
[----:B------:R-:W-:Y:S02]  /*1db0*/  UIADD3 UR32, UPT, UPT, UR24, 0x6400, URZ ;  /* 0x0000640018207890 */ /* 0x000fe4000fffe0ff */
[----:B------:R-:W-:Y:S02]  /*1dc0*/  UIADD3 UR24, UPT, UPT, UR24, 0xa400, URZ ;  /* 0x0000a40018187890 */ /* 0x000fe4000fffe0ff */
[----:B------:R-:W-:Y:S02]  /*1dd0*/  UIADD3.X UR5, UPT, UPT, URZ, UR41, URZ, UP0, !UPT ;  /* 0x00000029ff057290 */ /* 0x000fe400087fe4ff */
[----:B------:R-:W-:Y:S02]  /*1de0*/  UIADD3 UR16, UPT, UPT, UR8, 0x2e400, URZ ;  /* 0x0002e40008107890 */ /* 0x000fe4000fffe0ff */
[----:B------:R-:W-:Y:S02]  /*1df0*/  UPRMT UR13, URZ, 0x5410, UR29 ;  /* 0x00005410ff0d7896 */ /* 0x000fe4000800001d */
[----:B------:R-:W-:Y:S01]  /*1e00*/  UIADD3 UR8, UPT, UPT, UR8, 0x2f400, URZ ;  /* 0x0002f40008087890 */ /* 0x000fe2000fffe0ff */
[----:B------:R-:W-:Y:S01]  /*1e10*/  UMOV UR22, 0x0 ;  /* 0x0000000000167882 */ /* 0x000fe20000000000 */
[----:B------:R-:W-:Y:S01]  /*1e20*/  UMOV UR23, 0x10000000 ;  /* 0x1000000000177882 */ /* 0x000fe20000000000 */
[----:B------:R-:W-:Y:S01]  /*1e30*/  UMOV UR27, UR35 ;  /* 0x00000023001b7c82 */ /* 0x000fe20008000000 */
[----:B------:R-:W-:Y:S01]  /*1e40*/  UMOV UR28, UR36 ;  /* 0x00000024001c7c82 */ /* 0x000fe20008000000 */
[----:B------:R-:W-:Y:S01]  /*1e50*/  UMOV UR25, UR33 ;  /* 0x0000002100197c82 */ /* 0x000fe20008000000 */
[----:B------:R-:W-:Y:S01]  /*1e60*/  UMOV UR20, UR36 ;  /* 0x0000002400147c82 */ /* 0x000fe20008000000 */
[----:B------:R-:W-:Y:S01]  /*1e70*/  UMOV UR17, UR33 ;  /* 0x0000002100117c82 */ /* 0x000fe20008000000 */
[----:B------:R-:W-:Y:S01]  /*1e80*/  UMOV UR18, UR34 ;  /* 0x0000002200127c82 */ /* 0x000fe20008000000 */
[----:B------:R-:W-:Y:S01]  /*1e90*/  UTMALDG.3D.2CTA [UR32], [UR6], desc[UR22] ;  /* 0x00001620060075b4 */ /* 0x000fe20008211000 */
[----:B------:R-:W-:Y:S01]  /*1ea0*/  UMOV UR10, UR26 ;  /* 0x0000001a000a7c82 */ /* 0x000fe20008000000 */
[----:B------:R-:W-:Y:S01]  /*1eb0*/  UMOV UR11, UR19 ;  /* 0x00000013000b7c82 */ /* 0x000fe20008000000 */
[----:B------:R-:W-:Y:S01]  /*1ec0*/  UMOV UR12, UR36 ;  /* 0x00000024000c7c82 */ /* 0x000fe20008000000 */
[----:B------:R-:W-:Y:S01]  /*1ed0*/  UMOV UR9, UR33 ;  /* 0x0000002100097c82 */ /* 0x000fe20008000000 */
[----:B------:R3:W-:Y:S01]  /*1ee0*/  UTMALDG.3D.2CTA [UR24], [UR6], desc[UR22] ;  /* 0x00001618060075b4 */ /* 0x0007e20008211000 */
[----:B------:R-:W-:Y:S01]  /*1ef0*/  UTMALDG.3D.MULTICAST.2CTA [UR16], [UR4], UR13, desc[UR22] ;  /* 0x00001610040073b4 */ /* 0x000fe2000821180d */
[----:B------:R4:W-:Y:S01]  /*1f00*/  UTMALDG.3D.MULTICAST.2CTA [UR8], [UR4], UR13, desc[UR22] ;  /* 0x00001608040073b4 */ /* 0x0009e2000821180d */
[----:B---3--:R-:W-:Y:S01]  /*1f10*/  UIADD3 UR26, UPT, UPT, UR26, 0x80, URZ ;  /* 0x000000801a1a7890 */ /* 0x008fe2000fffe0ff */
[----:B----4-:R-:W-:Y:S01]  /*1f20*/  UMOV UR13, UR43 ;  /* 0x0000002b000d7c82 */ /* 0x010fe20008000000 */
[----:B------:R-:W-:Y:S01]  /*1f30*/  UMOV UR4, UR15 ;  /* 0x0000000f00047c82 */ /* 0x000fe20008000000 */
[----:B-1----:R-:W-:Y:S09]  /*1f40*/  BRA.U UP2, `(.L_x_31) ;  /* 0xfffffffd02147547 */ /* 0x002ff2000b83ffff */
.L_x_25:
[----:B------:R-:W-:Y:S01]  /*1f50*/  ULEA UR4, UR15, UR14, 0x3 ;  /* 0x0000000e0f047291 */ /* 0x000fe2000f8e18ff */
[----:B---3--:R-:W-:Y:S01]  /*1f60*/  SHF.L.U32 R0, R12, 0x1f, RZ ;  /* 0x0000001f0c007819 */ /* 0x008fe200000006ff */
[----:B------:R-:W-:Y:S01]  /*1f70*/  @!P1 SYNCS.ARRIVE.TRANS64.A1T0 RZ, [UR14+0x88], RZ ;  /* 0x000088ffffff99a7 */ /* 0x000fe2000810000e */
[----:B------:R-:W-:-:S06]  /*1f80*/  UISETP.GT.AND UP0, UPT, UR49, UR48, UPT ;  /* 0x000000303100728c */ /* 0x000fcc000bf04270 */
[----:B------:R3:W1:Y:S03]  /*1f90*/  SYNCS.PHASECHK.TRANS64.TRYWAIT P1, [UR4+0x28], R0 ;  /* 0x00002800ff0075a7 */ /* 0x0006660008021104 */
[----:B------:R-:W-:Y:S05]  /*1fa0*/  BRA.U !UP0, `(.L_x_32) ;  /* 0x0000000508047547 */ /* 0x000fea000b800000 */
[----:B------:R-:W-:Y:S01]  /*1fb0*/  UIADD3 UR37, UPT, UPT, UR52, UR13, URZ ;  /* 0x0000000d34257290 */ /* 0x000fe2000fffe0ff */
[----:B------:R-:W-:-:S11]  /*1fc0*/  UMOV UR6, UR15 ;  /* 0x0000000f00067c82 */ /* 0x000fd60008000000 */
.L_x_40:
[----:B------:R-:W-:Y:S01]  /*1fd0*/  ULEA UR7, UR6, UR14, 0x3 ;  /* 0x0000000e06077291 */ /* 0x000fe2000f8e18ff */
[----:B------:R-:W-:Y:S01]  /*1fe0*/  @P3 MOV R2, 0x14000 ;  /* 0x0001400000023802 */ /* 0x000fe20000000f00 */
[----:B-12---:R-:W-:Y:S10]  /*1ff0*/  @P1 BRA `(.L_x_33) ;  /* 0x00000000000c1947 */ /* 0x006ff40003800000 */
[----:B------:R-:W-:-:S04]  /*2000*/  SHF.L.U32 R3, R12, 0x1f, RZ ;  /* 0x0000001f0c037819 */ /* 0x000fc800000006ff */
[----:B--2-4-:R-:W1:Y:S02]  /*2010*/  SYNCS.PHASECHK.TRANS64.TRYWAIT P0, [UR7+0x28], R3 ;  /* 0x00002803ff0075a7 */ /* 0x014e640008001107 */
[----:B-1----:R-:W-:Y:S05]  /*2020*/  @!P0 BRA `(.L_x_34) ;  /* 0x0000006400f08947 */ /* 0x002fea0003800000 */
.L_x_33:
[----:B------:R1:W-:Y:S01]  /*2030*/  @P3 SYNCS.ARRIVE.TRANS64 RZ, [UR7], R2 ;  /* 0x00000002ffff39a7 */ /* 0x0003e20008000007 */
[----:B------:R-:W-:-:S04]  /*2040*/  ULOP3.LUT UR4, UR31, 0x2, URZ, 0xfc, !UPT ;  /* 0x000000021f047892 */ /* 0x000fc8000f8efcff */
[----:B------:R-:W-:-:S09]  /*2050*/  UISETP.NE.AND UP0, UPT, UR4, 0x2, UPT ;  /* 0x000000020400788c */ /* 0x000fd2000bf05270 */
[----:B------:R-:W-:Y:S05]  /*2060*/  BRA.U UP0, `(.L_x_35) ;  /* 0x0000000100047547 */ /* 0x000fea000b800000 */
[----:B--2---:R-:W-:Y:S05]  /*2070*/  BPT.TRAP 0x1 ;  /* 0x000000040000795c */ /* 0x004fea0000300000 */
.L_x_35:
[----:B------:R-:W-:Y:S04]  /*2080*/  BSSY.RECONVERGENT B0, `(.L_x_36) ;  /* 0x0000003000007945 */ /* 0x000fe80003800200 */
[----:B------:R-:W-:Y:S05]  /*2090*/  @!P2 BRA `(.L_x_37) ;  /* 0x000000000004a947 */ /* 0x000fea0003800000 */
[----:B--2---:R-:W-:Y:S05]  /*20a0*/  BPT.TRAP 0x1 ;  /* 0x000000040000795c */ /* 0x004fea0000300000 */
.L_x_37:
[----:B--2---:R-:W-:Y:S05]  /*20b0*/  BSYNC.RECONVERGENT B0 ;  /* 0x0000000000007941 */ /* 0x004fea0003800200 */
.L_x_36:
[----:B------:R-:W-:Y:S01]  /*20c0*/  UIADD3 UR4, UPT, UPT, UR6, 0x1, URZ ;  /* 0x0000000106047890 */ /* 0x000fe2000fffe0ff */
[----:B------:R-:W-:Y:S01]  /*20d0*/  BSSY.RECONVERGENT B0, `(.L_x_38) ;  /* 0x000002a000007945 */ /* 0x000fe20003800200 */
[----:B----4-:R-:W-:Y:S02]  /*20e0*/  ELECT P0, URZ, PT ;  /* 0x0000000000ff782f */ /* 0x010fe40003800000 */
[----:B------:R-:W-:-:S04]  /*20f0*/  UISETP.NE.AND UP0, UPT, UR4, 0x5, UPT ;  /* 0x000000050400788c */ /* 0x000fc8000bf05270 */
[----:B------:R-:W-:Y:S02]  /*2100*/  USEL UR5, URZ, 0x1, UP0 ;  /* 0x00000001ff057887 */ /* 0x000fe40008000000 */
[----:B------:R-:W-:-:S04]  /*2110*/  USEL UR15, UR4, URZ, UP0 ;  /* 0x000000ff040f7287 */ /* 0x000fc80008000000 */
[----:B------:R-:W-:Y:S01]  /*2120*/  ULEA UR4, UR15, UR14, 0x3 ;  /* 0x0000000e0f047291 */ /* 0x000fe2000f8e18ff */
[----:B------:R-:W-:-:S04]  /*2130*/  LOP3.LUT R12, R12, UR5, RZ, 0x3c, !PT ;  /* 0x000000050c0c7c12 */ /* 0x000fc8000f8e3cff */
[----:B-1-3--:R-:W-:-:S04]  /*2140*/  SHF.L.U32 R0, R12, 0x1f, RZ ;  /* 0x0000001f0c007819 */ /* 0x00afc800000006ff */
[----:B------:R1:W2:Y:S01]  /*2150*/  SYNCS.PHASECHK.TRANS64.TRYWAIT P1, [UR4+0x28], R0 ;  /* 0x00002800ff0075a7 */ /* 0x0002a20008021104 */
[----:B------:R-:W-:Y:S05]  /*2160*/  @!P0 BRA `(.L_x_39) ;  /* 0x0000000000808947 */ /* 0x000fea0003800000 */
[----:B------:R-:W-:Y:S02]  /*2170*/  ULEA UR8, UR6, UR30, 0xc ;  /* 0x0000001e06087291 */ /* 0x000fe4000f8e60ff */
[----:B------:R-:W-:Y:S02]  /*2180*/  ULEA UR24, UR6, UR14, 0xf ;  /* 0x0000000e06187291 */ /* 0x000fe4000f8e78ff */
[----:B------:R-:W-:Y:S02]  /*2190*/  UIADD3 UR4, UP1, UPT, UR40, 0x80, URZ ;  /* 0x0000008028047890 */ /* 0x000fe4000ff3e0ff */
[----:B------:R-:W-:Y:S02]  /*21a0*/  USHF.L.U32 UR34, UR13, 0x7, URZ ;  /* 0x000000070d227899 */ /* 0x000fe400080006ff */
[----:B------:R-:W-:Y:S02]  /*21b0*/  UIADD3 UR22, UP0, UPT, UR40, 0x180, URZ ;  /* 0x0000018028167890 */ /* 0x000fe4000ff1e0ff */
[----:B------:R-:W-:-:S02]  /*21c0*/  ULEA UR8, UR8, UR14, 0x1 ;  /* 0x0000000e08087291 */ /* 0x000fc4000f8e08ff */
[----:B------:R-:W-:Y:S02]  /*21d0*/  ULOP3.LUT UR33, UR7, 0xfefffff8, URZ, 0xc0, !UPT ;  /* 0xfefffff807217892 */ /* 0x000fe4000f8ec0ff */
[----:B------:R-:W-:Y:S02]  /*21e0*/  UIADD3.X UR5, UPT, UPT, URZ, UR41, URZ, UP1, !UPT ;  /* 0x00000029ff057290 */ /* 0x000fe40008ffe4ff */
[----:B------:R-:W-:Y:S02]  /*21f0*/  UIADD3 UR32, UPT, UPT, UR24, 0x6400, URZ ;  /* 0x0000640018207890 */ /* 0x000fe4000fffe0ff */
[----:B------:R-:W-:Y:S02]  /*2200*/  UIADD3 UR26, UPT, UPT, UR34, 0x40, URZ ;  /* 0x00000040221a7890 */ /* 0x000fe4000fffe0ff */
[----:B------:R-:W-:Y:S02]  /*2210*/  UIADD3 UR24, UPT, UPT, UR24, 0xa400, URZ ;  /* 0x0000a40018187890 */ /* 0x000fe4000fffe0ff */
[----:B------:R-:W-:-:S02]  /*2220*/  UIADD3.X UR23, UPT, UPT, URZ, UR41, URZ, UP0, !UPT ;  /* 0x00000029ff177290 */ /* 0x000fc400087fe4ff */
        /* <DEDUP_REMOVED lines=11> */
[----:B------:R3:W-:Y:S01]  /*22e0*/  UTMALDG.3D.2CTA [UR32], [UR4], desc[UR38] ;  /* 0x00002620040075b4 */ /* 0x0007e20008211000 */
[----:B------:R-:W-:Y:S01]  /*22f0*/  UMOV UR11, UR19 ;  /* 0x00000013000b7c82 */ /* 0x000fe20008000000 */
[----:B------:R-:W-:Y:S01]  /*2300*/  UMOV UR12, UR36 ;  /* 0x00000024000c7c82 */ /* 0x000fe20008000000 */
[----:B------:R-:W-:Y:S01]  /*2310*/  UMOV UR9, UR33 ;  /* 0x0000002100097c82 */ /* 0x000fe20008000000 */
[----:B------:R-:W-:Y:S01]  /*2320*/  UMOV UR10, UR26 ;  /* 0x0000001a000a7c82 */ /* 0x000fe20008000000 */
[----:B------:R3:W-:Y:S01]  /*2330*/  UTMALDG.3D.2CTA [UR24], [UR4], desc[UR38] ;  /* 0x00002618040075b4 */ /* 0x0007e20008211000 */
[----:B------:R3:W-:Y:S01]  /*2340*/  UTMALDG.3D.MULTICAST.2CTA [UR16], [UR22], UR21, desc[UR38] ;  /* 0x00002610160073b4 */ /* 0x0007e20008211815 */
[----:B------:R3:W-:Y:S02]  /*2350*/  UTMALDG.3D.MULTICAST.2CTA [UR8], [UR22], UR21, desc[UR38] ;  /* 0x00002608160073b4 */ /* 0x0007e40008211815 */
[----:B---3--:R-:W-:Y:S01]  /*2360*/  NOP ;  /* 0x0000000000007918 */ /* 0x008fe20000000000 */
.L_x_39:
[----:B------:R-:W-:Y:S05]  /*2370*/  BSYNC.RECONVERGENT B0 ;  /* 0x0000000000007941 */ /* 0x000fea0003800200 */
.L_x_38:
[----:B------:R-:W-:Y:S01]  /*2380*/  UIADD3 UR13, UPT, UPT, UR13, 0x1, URZ ;  /* 0x000000010d0d7890 */ /* 0x000fe2000fffe0ff */
[----:B------:R-:W-:-:S03]  /*2390*/  UMOV UR6, UR15 ;  /* 0x0000000f00067c82 */ /* 0x000fc60008000000 */
[----:B------:R-:W-:-:S09]  /*23a0*/  UISETP.NE.AND UP0, UPT, UR13, UR37, UPT ;  /* 0x000000250d00728c */ /* 0x000fd2000bf05270 */
[----:B------:R-:W-:Y:S05]  /*23b0*/  BRA.U UP0, `(.L_x_40) ;  /* 0xfffffffd00047547 */ /* 0x000fea000b83ffff */
.L_x_32:
[C---:B------:R-:W-:Y:S01]  /*23c0*/  LEA R3, R11.reuse, UR14, 0x3 ;  /* 0x0000000e0b037c11 */ /* 0x040fe2000f8e18ff */
[----:B------:R-:W-:Y:S01]  /*23d0*/  NOP ;  /* 0x0000000000007918 */ /* 0x000fe20000000000 */
[----:B-1-3--:R-:W-:Y:S02]  /*23e0*/  SHF.L.U32 R0, R10, 0x1f, RZ ;  /* 0x0000001f0a007819 */ /* 0x00afe400000006ff */
[----:B------:R-:W-:Y:S02]  /*23f0*/  LEA R5, R11, UR14, 0x4 ;  /* 0x0000000e0b057c11 */ /* 0x000fe4000f8e20ff */
[----:B--2-4-:R-:W1:Y:S02]  /*2400*/  SYNCS.PHASECHK.TRANS64.TRYWAIT P0, [R3+URZ+0x90], R0 ;  /* 0x00009000030075a7 */ /* 0x014e6400080011ff */
[----:B-1----:R-:W-:Y:S05]  /*2410*/  @!P0 BRA `(.L_x_41) ;  /* 0x00000064000c8947 */ /* 0x002fea0003800000 */
.L_x_139:
[----:B------:R-:W2:Y:S01]  /*2420*/  LDS.128 R4, [R5+0x120] ;  /* 0x0001200005047984 */ /* 0x000ea20000000c00 */
[----:B------:R-:W-:Y:S01]  /*2430*/  UISETP.GE.AND UP0, UPT, UR42, 0x1, UPT ;  /* 0x000000012a00788c */ /* 0x000fe2000bf06270 */
[----:B------:R-:W-:Y:S01]  /*2440*/  @!PT LDS RZ, [RZ] ;  /* 0x00000000fffff984 */ /* 0x000fe20000000800 */
[----:B------:R-:W-:Y:S01]  /*2450*/  @!PT LDS RZ, [RZ] ;  /* 0x00000000fffff984 */ /* 0x000fe20000000800 */
[----:B------:R-:W-:Y:S01]  /*2460*/  @!PT LDS RZ, [RZ] ;  /* 0x00000000fffff984 */ /* 0x000fe20000000800 */
[----:B------:R-:W-:Y:S01]  /*2470*/  @!PT LDS RZ, [RZ] ;  /* 0x00000000fffff984 */ /* 0x000fe20000000800 */
[----:B------:R3:W-:Y:S06]  /*2480*/  MEMBAR.ALL.CTA ;  /* 0x0000000000007992 */ /* 0x0007ec0000008000 */
[----:B---3--:R-:W3:Y:S01]  /*2490*/  FENCE.VIEW.ASYNC.S ;  /* 0x00000000000073c6 */ /* 0x008ee20000000000 */
[----:B--2---:R-:W-:-:S13]  /*24a0*/  LOP3.LUT P0, RZ, R6, 0x1, RZ, 0xc0, !PT ;  /* 0x0000000106ff7812 */ /* 0x004fda000780c0ff */
[----:B---3--:R-:W-:Y:S01]  /*24b0*/  VOTEU.ANY UP1, P0 ;  /* 0x0000000000ff7886 */ /* 0x008fe20000020100 */
[----:B------:R-:W-:-:S13]  /*24c0*/  PLOP3.LUT P0, PT, PT, PT, UP1, 0x80, 0x8 ;  /* 0x000000000008781c */ /* 0x000fda0003f0f018 */
[----:B-1----:R-:W-:Y:S02]  /*24d0*/  @P0 LOP3.LUT R0, R5, 0xffff, RZ, 0xc0, !PT ;  /* 0x0000ffff05000812 */ /* 0x002fe400078ec0ff */
[----:B------:R-:W-:Y:S02]  /*24e0*/  @P0 MOV R2, R4 ;  /* 0x0000000400020202 */ /* 0x000fe40000000f00 */
[----:B------:R-:W-:Y:S01]  /*24f0*/  @P0 R2UR UR5, R0 ;  /* 0x00000000000502ca */ /* 0x000fe200000e0000 */
[----:B------:R-:W-:Y:S01]  /*2500*/  VIADD R0, R3, 0xa0 ;  /* 0x000000a003007836 */ /* 0x000fe20000000000 */
[----:B------:R-:W-:Y:S02]  /*2510*/  @P0 SHF.R.U32.HI R4, RZ, 0x10, R5 ;  /* 0x00000010ff040819 */ /* 0x000fe40000011605 */
[----:B------:R-:W-:Y:S02]  /*2520*/  @P0 R2UR UR6, R2 ;  /* 0x00000000020602ca */ /* 0x000fe400000e0000 */
[----:B------:R-:W-:-:S02]  /*2530*/  PRMT R0, RZ, 0x654, R0 ;  /* 0x00000654ff007816 */ /* 0x000fc40000000000 */
[----:B------:R-:W-:Y:S02]  /*2540*/  @P0 R2UR UR4, R4 ;  /* 0x00000000040402ca */ /* 0x000fe400000e0000 */
[----:B------:R1:W-:Y:S03]  /*2550*/  SYNCS.ARRIVE.TRANS64.RED.A1T0 RZ, [R0+URZ], RZ ;  /* 0x000000ff00ff79a7 */ /* 0x0003e600081004ff */
[----:B------:R-:W-:-:S04]  /*2560*/  @UP1 UMOV UR44, UR5 ;  /* 0x00000005002c1c82 */ /* 0x000fc80008000000 */
[----:B------:R-:W-:-:S04]  /*2570*/  @UP1 UMOV UR45, UR6 ;  /* 0x00000006002d1c82 */ /* 0x000fc80008000000 */
[----:B------:R-:W-:Y:S01]  /*2580*/  @UP1 UMOV UR36, UR4 ;  /* 0x0000000400241c82 */ /* 0x000fe20008000000 */
[----:B------:R-:W-:Y:S05]  /*2590*/  BRA.U !UP0, `(.L_x_42) ;  /* 0x0000000108d47547 */ /* 0x000fea000b800000 */
[----:B------:R-:W2:Y:S01]  /*25a0*/  LDCU.128 UR16, c[0x0][0xb10] ;  /* 0x00016200ff1077ac */ /* 0x000ea20008000c00 */
[----:B------:R-:W3:Y:S01]  /*25b0*/  LDCU UR23, c[0x0][0xb20] ;  /* 0x00016400ff1777ac */ /* 0x000ee20008000800 */
[----:B------:R-:W4:Y:S01]  /*25c0*/  LDCU UR22, c[0x0][0xb0c] ;  /* 0x00016180ff1677ac */ /* 0x000f220008000800 */
[----:B------:R-:W1:Y:S01]  /*25d0*/  LDCU.64 UR8, c[0x0][0xb28] ;  /* 0x00016500ff0877ac */ /* 0x000e620008000a00 */
[----:B------:R-:W-:Y:S02]  /*25e0*/  UISETP.NE.AND UP3, UPT, UR42, 0x1, UPT ;  /* 0x000000012a00788c */ /* 0x000fe4000bf65270 */
[----:B--2---:R-:W-:Y:S02]  /*25f0*/  UIMAD.WIDE.U32 UR6, UR46, UR19, URZ ;  /* 0x000000132e0672a5 */ /* 0x004fe4000f8e00ff */
[----:B------:R-:W-:Y:S02]  /*2600*/  UIMAD.WIDE.U32 UR4, UR47, UR16, URZ ;  /* 0x000000102f0472a5 */ /* 0x000fe4000f8e00ff */
[----:B------:R-:W-:-:S02]  /*2610*/  UISETP.NE.AND UP0, UPT, UR18, 0x1, UPT ;  /* 0x000000011200788c */ /* 0x000fc4000bf05270 */
[----:B------:R-:W-:Y:S01]  /*2620*/  UIMAD.WIDE.U32 UR20, UR44, UR19, URZ ;  /* 0x000000132c1472a5 */ /* 0x000fe2000f8e00ff */
[----:B------:R-:W-:Y:S02]  /*2630*/  UMOV UR6, UR7 ;  /* 0x0000000700067c82 */ /* 0x000fe40008000000 */
[----:B------:R-:W-:Y:S01]  /*2640*/  UMOV UR4, UR5 ;  /* 0x0000000500047c82 */ /* 0x000fe20008000000 */
[----:B---3--:R-:W-:Y:S02]  /*2650*/  USHF.R.U32.HI UR6, URZ, UR23, UR6 ;  /* 0x00000017ff067299 */ /* 0x008fe40008011606 */
[----:B----4-:R-:W-:Y:S02]  /*2660*/  UISETP.NE.AND UP2, UPT, UR22, 0x1, UPT ;  /* 0x000000011600788c */ /* 0x010fe4000bf45270 */
[----:B------:R-:W-:Y:S02]  /*2670*/  USHF.R.U32.HI UR4, URZ, UR17, UR4 ;  /* 0x00000011ff047299 */ /* 0x000fe40008011604 */
[----:B------:R-:W-:-:S02]  /*2680*/  USEL UR5, UR46, UR6, !UP0 ;  /* 0x000000062e057287 */ /* 0x000fc4000c000000 */
[----:B------:R-:W-:Y:S02]  /*2690*/  USEL UR6, UR47, UR4, !UP2 ;  /* 0x000000042f067287 */ /* 0x000fe4000d000000 */
[----:B-1----:R-:W-:Y:S01]  /*26a0*/  UIMAD.WIDE.U32 UR10, UR5, UR8, URZ ;  /* 0x00000008050a72a5 */ /* 0x002fe2000f8e00ff */
[----:B------:R-:W-:Y:S01]  /*26b0*/  UMOV UR4, UR21 ;  /* 0x0000001500047c82 */ /* 0x000fe20008000000 */
[----:B------:R-:W-:Y:S02]  /*26c0*/  UIMAD.WIDE.U32 UR12, UR45, UR16, URZ ;  /* 0x000000102d0c72a5 */ /* 0x000fe4000f8e00ff */
[----:B------:R-:W-:-:S03]  /*26d0*/  UIMAD.WIDE.U32 UR20, UR6, UR8, URZ ;  /* 0x00000008061472a5 */ /* 0x000fc6000f8e00ff */
[----:B------:R-:W-:Y:S01]  /*26e0*/  UMOV UR10, UR11 ;  /* 0x0000000b000a7c82 */ /* 0x000fe20008000000 */
[----:B------:R-:W-:Y:S02]  /*26f0*/  USHF.R.U32.HI UR4, URZ, UR23, UR4 ;  /* 0x00000017ff047299 */ /* 0x000fe40008011604 */
[----:B------:R-:W-:Y:S01]  /*2700*/  @UP3 USHF.R.U32.HI UR5, URZ, UR9, UR10 ;  /* 0x00000009ff053299 */ /* 0x000fe2000801160a */
[----:B------:R-:W-:Y:S01]  /*2710*/  UMOV UR12, UR13 ;  /* 0x0000000d000c7c82 */ /* 0x000fe20008000000 */
[----:B------:R-:W-:Y:S01]  /*2720*/  UMOV UR20, UR21 ;  /* 0x0000001500147c82 */ /* 0x000fe20008000000 */
[----:B------:R-:W-:Y:S02]  /*2730*/  USHF.R.U32.HI UR17, URZ, UR17, UR12 ;  /* 0x00000011ff117299 */ /* 0x000fe4000801160c */
[----:B------:R-:W-:Y:S02]  /*2740*/  USEL UR4, UR44, UR4, !UP0 ;  /* 0x000000042c047287 */ /* 0x000fe4000c000000 */
[----:B------:R-:W-:-:S02]  /*2750*/  @UP3 USHF.R.U32.HI UR6, URZ, UR9, UR20 ;  /* 0x00000009ff063299 */ /* 0x000fc40008011614 */
[----:B------:R-:W-:Y:S02]  /*2760*/  UIMAD UR7, UR42, UR5, URZ ;  /* 0x000000052a0772a4 */ /* 0x000fe4000f8e02ff */
[----:B------:R-:W-:Y:S02]  /*2770*/  USEL UR5, UR45, UR17, !UP2 ;  /* 0x000000112d057287 */ /* 0x000fe4000d000000 */
[----:B------:R-:W-:Y:S02]  /*2780*/  UIMAD UR10, UR42, UR6, URZ ;  /* 0x000000062a0a72a4 */ /* 0x000fe4000f8e02ff */
[----:B------:R-:W-:Y:S02]  /*2790*/  UISETP.GE.AND UP0, UPT, UR4, UR7, UPT ;  /* 0x000000070400728c */ /* 0x000fe4000bf06270 */
[----:B------:R-:W-:Y:S02]  /*27a0*/  UIMAD.WIDE.U32 UR12, UR4, UR8, URZ ;  /* 0x00000008040c72a5 */ /* 0x000fe4000f8e00ff */
[----:B------:R-:W-:-:S02]  /*27b0*/  UISETP.GE.OR UP0, UPT, UR5, UR10, UP0 ;  /* 0x0000000a0500728c */ /* 0x000fc40008706670 */
[----:B------:R-:W-:Y:S02]  /*27c0*/  UIMAD.WIDE.U32 UR10, UR5, UR8, URZ ;  /* 0x00000008050a72a5 */ /* 0x000fe4000f8e00ff */
[----:B------:R-:W-:Y:S01]  /*27d0*/  UIADD3 UR12, UPT, UPT, -UR4, URZ, URZ ;  /* 0x000000ff040c7290 */ /* 0x000fe2000fffe1ff */
[----:B------:R-:W-:Y:S01]  /*27e0*/  UMOV UR8, UR13 ;  /* 0x0000000d00087c82 */ /* 0x000fe20008000000 */
[----:B------:R-:W-:Y:S02]  /*27f0*/  UIADD3 UR10, UPT, UPT, -UR5, URZ, URZ ;  /* 0x000000ff050a7290 */ /* 0x000fe4000fffe1ff */
        /* <DEDUP_REMOVED lines=15> */
.L_x_42:
[----:B------:R-:W2:Y:S02]  /*28f0*/  LDCU UR4, c[0x0][0xb30] ;  /* 0x00016600ff0477ac */ /* 0x000ea40008000800 */
[----:B--2---:R-:W-:-:S09]  /*2900*/  UISETP.NE.AND UP0, UPT, UR4, 0x1, UPT ;  /* 0x000000010400788c */ /* 0x004fd2000bf05270 */
[----:B------:R-:W-:Y:S05]  /*2910*/  BRA.U UP0, `(.L_x_43) ;  /* 0x0000000100447547 */ /* 0x000fea000b800000 */
[----:B------:R-:W2:Y:S01]  /*2920*/  LDCU.128 UR8, c[0x0][0xb10] ;  /* 0x00016200ff0877ac */ /* 0x000ea20008000c00 */
[----:B------:R-:W3:Y:S01]  /*2930*/  LDCU UR12, c[0x0][0xb0c] ;  /* 0x00016180ff0c77ac */ /* 0x000ee20008000800 */
[----:B------:R-:W4:Y:S01]  /*2940*/  LDCU UR13, c[0x0][0xb20] ;  /* 0x00016400ff0d77ac */ /* 0x000f220008000800 */
[----:B--2---:R-:W-:Y:S02]  /*2950*/  UIMAD.WIDE.U32 UR6, UR45, UR8, URZ ;  /* 0x000000082d0672a5 */ /* 0x004fe4000f8e00ff */
[----:B------:R-:W-:Y:S02]  /*2960*/  UIMAD.WIDE.U32 UR4, UR44, UR11, URZ ;  /* 0x0000000b2c0472a5 */ /* 0x000fe4000f8e00ff */
[----:B---3--:R-:W-:Y:S02]  /*2970*/  UISETP.NE.AND UP2, UPT, UR12, 0x1, UPT ;  /* 0x000000010c00788c */ /* 0x008fe4000bf45270 */
[----:B------:R-:W-:Y:S01]  /*2980*/  UISETP.NE.AND UP0, UPT, UR10, 0x1, UPT ;  /* 0x000000010a00788c */ /* 0x000fe2000bf05270 */
[----:B------:R-:W-:-:S02]  /*2990*/  UMOV UR6, UR7 ;  /* 0x0000000700067c82 */ /* 0x000fc40008000000 */
[----:B------:R-:W-:Y:S01]  /*29a0*/  UMOV UR4, UR5 ;  /* 0x0000000500047c82 */ /* 0x000fe20008000000 */
[----:B------:R-:W-:Y:S02]  /*29b0*/  USHF.R.U32.HI UR9, URZ, UR9, UR6 ;  /* 0x00000009ff097299 */ /* 0x000fe40008011606 */
[----:B----4-:R-:W-:Y:S02]  /*29c0*/  USHF.R.U32.HI UR4, URZ, UR13, UR4 ;  /* 0x0000000dff047299 */ /* 0x010fe40008011604 */
[----:B------:R-:W-:Y:S02]  /*29d0*/  USEL UR5, UR45, UR9, !UP2 ;  /* 0x000000092d057287 */ /* 0x000fe4000d000000 */
[----:B------:R-:W-:-:S04]  /*29e0*/  USEL UR4, UR44, UR4, !UP0 ;  /* 0x000000042c047287 */ /* 0x000fc8000c000000 */
[----:B------:R-:W-:Y:S02]  /*29f0*/  UIADD3 UR6, UPT, UPT, UR5, -UR4, URZ ;  /* 0x8000000405067290 */ /* 0x000fe4000fffe0ff */
[----:B------:R-:W-:Y:S02]  /*2a00*/  UIADD3 UR4, UPT, UPT, -UR5, UR4, URZ ;  /* 0x0000000405047290 */ /* 0x000fe4000fffe1ff */
[----:B------:R-:W-:Y:S02]  /*2a10*/  UIMAD UR44, UR6, UR10, UR44 ;  /* 0x0000000a062c72a4 */ /* 0x000fe4000f8e022c */
[----:B------:R-:W-:-:S12]  /*2a20*/  UIMAD UR45, UR4, UR12, UR45 ;  /* 0x0000000c042d72a4 */ /* 0x000fd8000f8e022d */
.L_x_43:
[----:B------:R-:W-:Y:S01]  /*2a30*/  VIADD R11, R11, 0x1 ;  /* 0x000000010b0b7836 */ /* 0x000fe20000000000 */
[----:B------:R-:W-:Y:S02]  /*2a40*/  R2UR UR5, R87 ;  /* 0x00000000570572ca */ /* 0x000fe400000e0000 */
[----:B------:R-:W-:Y:S02]  /*2a50*/  R2UR UR4, R86 ;  /* 0x00000000560472ca */ /* 0x000fe400000e0000 */
[C---:B------:R-:W-:Y:S02]  /*2a60*/  ISETP.NE.AND P0, PT, R11.reuse, 0x2, PT ;  /* 0x000000020b00780c */ /* 0x040fe40003f05270 */
[----:B------:R-:W-:Y:S02]  /*2a70*/  PLOP3.LUT P1, PT, PT, PT, PT, 0x80, 0x8 ;  /* 0x000000000008781c */ /* 0x000fe40003f2f070 */
[----:B------:R-:W-:Y:S02]  /*2a80*/  SEL R3, RZ, 0x1, P0 ;  /* 0x00000001ff037807 */ /* 0x000fe40000000000 */
[----:B------:R-:W-:-:S02]  /*2a90*/  SEL R11, R11, RZ, P0 ;  /* 0x000000ff0b0b7207 */ /* 0x000fc40000000000 */
[----:B------:R-:W-:Y:S01]  /*2aa0*/  LOP3.LUT R10, R10, R3, RZ, 0x3c, !PT ;  /* 0x000000030a0a7212 */ /* 0x000fe200078e3cff */
[----:B------:R-:W-:Y:S02]  /*2ab0*/  UIADD3 UR26, UPT, UPT, UR45, UR5, URZ ;  /* 0x000000052d1a7290 */ /* 0x000fe4000fffe0ff */
[----:B------:R-:W-:Y:S01]  /*2ac0*/  UIADD3 UR27, UPT, UPT, UR44, UR4, URZ ;  /* 0x000000042c1b7290 */ /* 0x000fe2000fffe0ff */
[----:B------:R-:W-:Y:S11]  /*2ad0*/  BRA.U UP1, `(.L_x_44) ;  /* 0xffffffed01b07547 */ /* 0x000ff6000b83ffff */
[----:B------:R-:W-:Y:S01]  /*2ae0*/  UIADD3 UR14, UPT, UPT, UR14, 0x28, URZ ;  /* 0x000000280e0e7890 */ /* 0x000fe2000fffe0ff */
[----:B------:R-:W-:-:S03]  /*2af0*/  SHF.L.U32 R3, R12, 0x1f, RZ ;  /* 0x0000001f0c037819 */ /* 0x000fc600000006ff */
[----:B------:R-:W-:-:S09]  /*2b00*/  ULEA UR4, UR15, UR14, 0x3 ;  /* 0x0000000e0f047291 */ /* 0x000fd2000f8e18ff */
[----:B------:R-:W2:Y:S02]  /*2b10*/  SYNCS.PHASECHK.TRANS64.TRYWAIT P0, [UR4], R3 ;  /* 0x00000003ff0075a7 */ /* 0x000ea40008001104 */
[----:B--2---:R-:W-:Y:S05]  /*2b20*/  @!P0 BRA `(.L_x_45) ;  /* 0x0000005c005c8947 */ /* 0x004fea0003800000 */
.L_x_141:
[----:B------:R-:W-:-:S04]  /*2b30*/  UIADD3 UR4, UPT, UPT, UR15, 0x1, URZ ;  /* 0x000000010f047890 */ /* 0x000fc8000fffe0ff */
[----:B------:R-:W-:-:S04]  /*2b40*/  UISETP.NE.AND UP0, UPT, UR4, 0x5, UPT ;  /* 0x000000050400788c */ /* 0x000fc8000bf05270 */
[----:B------:R-:W-:Y:S02]  /*2b50*/  USEL UR6, URZ, 0x1, UP0 ;  /* 0x00000001ff067887 */ /* 0x000fe40008000000 */
[----:B------:R-:W-:-:S04]  /*2b60*/  USEL UR4, UR4, URZ, UP0 ;  /* 0x000000ff04047287 */ /* 0x000fc80008000000 */
[----:B------:R-:W-:Y:S01]  /*2b70*/  ULEA UR5, UR4, UR14, 0x3 ;  /* 0x0000000e04057291 */ /* 0x000fe2000f8e18ff */
[----:B------:R-:W-:-:S04]  /*2b80*/  LOP3.LUT R2, R12, UR6, RZ, 0x3c, !PT ;  /* 0x000000060c027c12 */ /* 0x000fc8000f8e3cff */
[----:B-1----:R-:W-:-:S04]  /*2b90*/  SHF.L.U32 R3, R2, 0x1f, RZ ;  /* 0x0000001f02037819 */ /* 0x002fc800000006ff */
[----:B------:R-:W1:Y:S02]  /*2ba0*/  SYNCS.PHASECHK.TRANS64.TRYWAIT P0, [UR5], R3 ;  /* 0x00000003ff0075a7 */ /* 0x000e640008001105 */
[----:B-1----:R-:W-:Y:S05]  /*2bb0*/  @!P0 BRA `(.L_x_46) ;  /* 0x0000005c00508947 */ /* 0x002fea0003800000 */
.L_x_143:
        /* <DEDUP_REMOVED lines=9> */
.L_x_145:
        /* <DEDUP_REMOVED lines=9> */
.L_x_147:
[----:B------:R-:W-:-:S04]  /*2ce0*/  UIADD3 UR4, UPT, UPT, UR4, 0x1, URZ ;  /* 0x0000000104047890 */ /* 0x000fc8000fffe0ff */
[----:B------:R-:W-:-:S04]  /*2cf0*/  UISETP.NE.AND UP0, UPT, UR4, 0x5, UPT ;  /* 0x000000050400788c */ /* 0x000fc8000bf05270 */
[----:B------:R-:W-:Y:S02]  /*2d00*/  USEL UR5, URZ, 0x1, UP0 ;  /* 0x00000001ff057887 */ /* 0x000fe40008000000 */
[----:B------:R-:W-:-:S04]  /*2d10*/  USEL UR4, UR4, URZ, UP0 ;  /* 0x000000ff04047287 */ /* 0x000fc80008000000 */
[----:B------:R-:W-:Y:S01]  /*2d20*/  ULEA UR4, UR4, UR14, 0x3 ;  /* 0x0000000e04047291 */ /* 0x000fe2000f8e18ff */
[----:B-1----:R-:W-:-:S04]  /*2d30*/  LOP3.LUT R3, R2, UR5, RZ, 0x3c, !PT ;  /* 0x0000000502037c12 */ /* 0x002fc8000f8e3cff */
[----:B------:R-:W-:Y:S01]  /*2d40*/  SHF.L.U32 R3, R3, 0x1f, RZ ;  /* 0x0000001f03037819 */ /* 0x000fe200000006ff */
[----:B------:R-:W-:-:S07]  /*2d50*/  IMAD.U32 R0, RZ, RZ, UR4 ;  /* 0x00000004ff007e24 */ /* 0x000fce000f8e00ff */
.L_x_49:
[----:B-1----:R1:W2:Y:S02]  /*2d60*/  SYNCS.PHASECHK.TRANS64.TRYWAIT P0, [R0+URZ], R3 ;  /* 0x00000003000075a7 */ /* 0x0022a400080011ff */
[----:B--2---:R-:W-:Y:S05]  /*2d70*/  @!P0 NANOSLEEP.SYNCS 0x989680 ;  /* 0x009896800000895d */ /* 0x004fea0003900000 */
[----:B------:R-:W2:Y:S02]  /*2d80*/  @!P0 SYNCS.PHASECHK.TRANS64 P0, [R0+URZ], R3 ;  /* 0x00000003000085a7 */ /* 0x000ea400080010ff */
[----:B--2---:R-:W-:Y:S05]  /*2d90*/  @P0 EXIT ;  /* 0x000000000000094d */ /* 0x004fea0003800000 */
[----:B------:R-:W-:Y:S05]  /*2da0*/  BRA `(.L_x_49) ;  /* 0xfffffffc00ec7947 */ /* 0x000fea000383ffff */
.L_x_22:
[----:B------:R-:W-:-:S04]  /*2db0*/  UISETP.NE.AND UP0, UPT, UR55, URZ, UPT ;  /* 0x000000ff3700728c */ /* 0x000fc8000bf05270 */
[----:B------:R-:W-:-:S09]  /*2dc0*/  UISETP.NE.OR UP0, UPT, UR20, 0x1, UP0 ;  /* 0x000000011400788c */ /* 0x000fd20008705670 */
[----:B------:R-:W-:Y:S05]  /*2dd0*/  BRA.U UP0, `(.L_x_50) ;  /* 0x0000000500487547 */ /* 0x000fea000b800000 */
[----:B------:R-:W-:Y:S01]  /*2de0*/  ISETP.GE.U32.AND P2, PT, R3, 0x4, PT ;  /* 0x000000040300780c */ /* 0x000fe20003f46070 */
[----:B------:R-:W-:Y:S01]  /*2df0*/  IMAD.MOV.U32 R12, RZ, RZ, 0x1 ;  /* 0x00000001ff0c7424 */ /* 0x000fe200078e00ff */
[----:B------:R-:W-:Y:S02]  /*2e00*/  CS2R R10, SRZ ;  /* 0x00000000000a7805 */ /* 0x000fe4000001ff00 */
[----:B------:R-:W-:Y:S01]  /*2e10*/  CS2R R8, SRZ ;  /* 0x0000000000087805 */ /* 0x000fe2000001ff00 */
[----:B------:R-:W-:Y:S01]  /*2e20*/  UMOV UR6, 0x400 ;  /* 0x0000040000067882 */ /* 0x000fe20000000000 */
[----:B------:R-:W-:Y:S01]  /*2e30*/  UMOV UR5, URZ ;  /* 0x000000ff00057c82 */ /* 0x000fe20008000000 */
[----:B------:R-:W-:-:S12]  /*2e40*/  ULEA UR6, UR55, UR6, 0x18 ;  /* 0x0000000637067291 */ /* 0x000fd8000f8ec0ff */
.L_x_54:
[----:B------:R-:W-:Y:S02]  /*2e50*/  LEA R0, R8, UR6, 0x3 ;  /* 0x0000000608007c11 */ /* 0x000fe4000f8e18ff */
[----:B------:R-:W-:-:S03]  /*2e60*/  SHF.L.U32 R5, R9, 0x1f, RZ ;  /* 0x0000001f09057819 */ /* 0x000fc600000006ff */
[----:B------:R-:W-:Y:S01]  /*2e70*/  VIADD R4, R0, 0x100 ;  /* 0x0000010000047836 */ /* 0x000fe20000000000 */
[----:B------:R-:W2:Y:S02]  /*2e80*/  SYNCS.PHASECHK.TRANS64.TRYWAIT P0, [R0+URZ+0xf0], R5 ;  /* 0x0000f005000075a7 */ /* 0x000ea400080011ff */
[----:B--2---:R-:W-:Y:S05]  /*2e90*/  @!P0 BRA `(.L_x_51) ;  /* 0x0000005800e08947 */ /* 0x004fea0003800000 */
.L_x_148:
[----:B------:R-:W-:Y:S01]  /*2ea0*/  ULEA UR4, UR5, UR6, 0x3 ;  /* 0x0000000605047291 */ /* 0x000fe2000f8e18ff */
[----:B------:R-:W-:Y:S01]  /*2eb0*/  PRMT R4, RZ, 0x654, R4 ;  /* 0x00000654ff047816 */ /* 0x000fe20000000004 */
[----:B--2---:R-:W-:Y:S01]  /*2ec0*/  @!P2 IMAD.MOV.U32 R5, RZ, RZ, 0x10 ;  /* 0x00000010ff05a424 */ /* 0x004fe200078e00ff */
[----:B------:R-:W-:Y:S01]  /*2ed0*/  SHF.L.U32 R7, R12, 0x1f, RZ ;  /* 0x0000001f0c077819 */ /* 0x000fe200000006ff */
[----:B------:R-:W-:Y:S01]  /*2ee0*/  UIADD3 UR7, UPT, UPT, UR4, 0x90, URZ ;  /* 0x0000009004077890 */ /* 0x000fe2000fffe0ff */
[----:B------:R2:W-:Y:S05]  /*2ef0*/  SYNCS.ARRIVE.TRANS64.RED.A1T0 RZ, [R4+URZ], RZ ;  /* 0x000000ff04ff79a7 */ /* 0x0005ea00081004ff */
[----:B------:R-:W-:Y:S01]  /*2f00*/  IMAD.U32 R0, RZ, RZ, UR7 ;  /* 0x00000007ff007e24 */ /* 0x000fe2000f8e00ff */
[----:B------:R-:W3:Y:S04]  /*2f10*/  SYNCS.PHASECHK.TRANS64.TRYWAIT P0, [UR4+0xa0], R7 ;  /* 0x0000a007ff0075a7 */ /* 0x000ee80008001104 */
[----:B------:R-:W-:Y:S01]  /*2f20*/  PRMT R13, R3, 0x654, R0 ;  /* 0x00000654030d7816 */ /* 0x000fe20000000000 */
[----:B--23--:R-:W-:Y:S06]  /*2f30*/  @!P0 BRA `(.L_x_52) ;  /* 0x0000005800cc8947 */ /* 0x00cfec0003800000 */
.L_x_150:
[----:B------:R-:W-:Y:S01]  /*2f40*/  ULEA UR8, UR5, UR6, 0x4 ;  /* 0x0000000605087291 */ /* 0x000fe2000f8e20ff */
[----:B------:R-:W-:Y:S01]  /*2f50*/  SEL R2, R13, R2, !P2 ;  /* 0x000000020d027207 */ /* 0x000fe20005000000 */
[----:B------:R-:W-:Y:S01]  /*2f60*/  UIADD3 UR9, UPT, UPT, UR4, 0x90, URZ ;  /* 0x0000009004097890 */ /* 0x000fe2000fffe0ff */
[----:B--2---:R-:W-:Y:S01]  /*2f70*/  LEA R0, R11, UR6, 0x3 ;  /* 0x000000060b007c11 */ /* 0x004fe2000f8e18ff */
[----:B------:R-:W-:Y:S01]  /*2f80*/  UIADD3 UR8, UPT, UPT, UR8, 0x120, URZ ;  /* 0x0000012008087890 */ /* 0x000fe2000fffe0ff */
[----:B------:R2:W-:Y:S01]  /*2f90*/  @!P2 SYNCS.ARRIVE.TRANS64.RED RZ, [R2+URZ], R5 ;  /* 0x0000000502ffa9a7 */ /* 0x0005e200080004ff */
[----:B------:R-:W-:Y:S01]  /*2fa0*/  UIADD3 UR4, UPT, UPT, UR5, 0x1, URZ ;  /* 0x0000000105047890 */ /* 0x000fe2000fffe0ff */
[----:B------:R-:W-:-:S03]  /*2fb0*/  VIADD R8, R8, 0x1 ;  /* 0x0000000108087836 */ /* 0x000fc60000000000 */
[----:B------:R-:W-:Y:S02]  /*2fc0*/  UISETP.NE.AND UP0, UPT, UR4, 0x2, UPT ;  /* 0x000000020400788c */ /* 0x000fe4000bf05270 */
[----:B------:R-:W-:Y:S01]  /*2fd0*/  ISETP.NE.AND P0, PT, R8, 0x2, PT ;  /* 0x000000020800780c */ /* 0x000fe20003f05270 */
[----:B------:R-:W-:Y:S06]  /*2fe0*/  UGETNEXTWORKID.BROADCAST [UR8], [UR9] ;  /* 0x00000000080073ca */ /* 0x000fec0008000100 */
[----:B------:R-:W-:Y:S02]  /*2ff0*/  USEL UR7, URZ, 0x1, UP0 ;  /* 0x00000001ff077887 */ /* 0x000fe40008000000 */
[----:B------:R-:W-:-:S04]  /*3000*/  USEL UR5, UR4, URZ, UP0 ;  /* 0x000000ff04057287 */ /* 0x000fc80008000000 */
[----:B------:R-:W-:Y:S02]  /*3010*/  LOP3.LUT R12, R12, UR7, RZ, 0x3c, !PT ;  /* 0x000000070c0c7c12 */ /* 0x000fe4000f8e3cff */
[----:B--2---:R-:W-:-:S04]  /*3020*/  SHF.L.U32 R5, R10, 0x1f, RZ ;  /* 0x0000001f0a057819 */ /* 0x004fc800000006ff */
[----:B------:R-:W2:Y:S02]  /*3030*/  SYNCS.PHASECHK.TRANS64.TRYWAIT P1, [R0+URZ+0x90], R5 ;  /* 0x00009005000075a7 */ /* 0x000ea400080211ff */
[----:B--2---:R-:W-:Y:S05]  /*3040*/  @!P1 BRA `(.L_x_53) ;  /* 0x0000005800a09947 */ /* 0x004fea0003800000 */
.L_x_151:
[C---:B------:R-:W-:Y:S01]  /*3050*/  LEA R4, R11.reuse, UR6, 0x4 ;  /* 0x000000060b047c11 */ /* 0x040fe2000f8e20ff */
[----:B--2---:R-:W-:Y:S01]  /*3060*/  VIADD R0, R0, 0xa0 ;  /* 0x000000a000007836 */ /* 0x004fe20000000000 */
[----:B------:R-:W-:Y:S01]  /*3070*/  SEL R8, R8, RZ, P0 ;  /* 0x000000ff08087207 */ /* 0x000fe20000000000 */
[----:B------:R-:W-:-:S03]  /*3080*/  VIADD R11, R11, 0x1 ;  /* 0x000000010b0b7836 */ /* 0x000fc60000000000 */
[----:B------:R-:W2:Y:S01]  /*3090*/  LDS.128 R4, [R4+0x120] ;  /* 0x0001200004047984 */ /* 0x000ea20000000c00 */
[----:B------:R-:W-:Y:S02]  /*30a0*/  PRMT R0, RZ, 0x654, R0 ;  /* 0x00000654ff007816 */ /* 0x000fe40000000000 */
[C---:B------:R-:W-:Y:S01]  /*30b0*/  ISETP.NE.AND P1, PT, R11.reuse, 0x2, PT ;  /* 0x000000020b00780c */ /* 0x040fe20003f25270 */
[----:B------:R-:W-:Y:S01]  /*30c0*/  @!PT LDS RZ, [RZ] ;  /* 0x00000000fffff984 */ /* 0x000fe20000000800 */
[----:B------:R-:W-:Y:S01]  /*30d0*/  @!PT LDS RZ, [RZ] ;  /* 0x00000000fffff984 */ /* 0x000fe20000000800 */
[----:B------:R-:W-:Y:S01]  /*30e0*/  @!PT LDS RZ, [RZ] ;  /* 0x00000000fffff984 */ /* 0x000fe20000000800 */
[----:B------:R-:W-:Y:S01]  /*30f0*/  @!PT LDS RZ, [RZ] ;  /* 0x00000000fffff984 */ /* 0x000fe20000000800 */
[----:B------:R3:W-:Y:S06]  /*3100*/  MEMBAR.ALL.CTA ;  /* 0x0000000000007992 */ /* 0x0007ec0000008000 */
[----:B---3--:R-:W3:Y:S01]  /*3110*/  FENCE.VIEW.ASYNC.S ;  /* 0x00000000000073c6 */ /* 0x008ee20000000000 */
[----:B------:R-:W-:Y:S01]  /*3120*/  SEL R11, R11, RZ, P1 ;  /* 0x000000ff0b0b7207 */ /* 0x000fe20000800000 */
[----:B---3--:R3:W-:Y:S01]  /*3130*/  SYNCS.ARRIVE.TRANS64.RED.A1T0 RZ, [R0+URZ], RZ ;  /* 0x000000ff00ff79a7 */ /* 0x0087e200081004ff */
[----:B--2---:R-:W-:-:S02]  /*3140*/  LOP3.LUT P3, RZ, R6, 0x1, RZ, 0xc0, !PT ;  /* 0x0000000106ff7812 */ /* 0x004fc4000786c0ff */
[----:B------:R-:W-:-:S04]  /*3150*/  SEL R5, RZ, 0x1, P1 ;  /* 0x00000001ff057807 */ /* 0x000fc80000800000 */
[----:B------:R-:W-:Y:S02]  /*3160*/  LOP3.LUT R10, R10, R5, RZ, 0x3c, !PT ;  /* 0x000000050a0a7212 */ /* 0x000fe400078e3cff */
[----:B---3--:R-:W-:-:S04]  /*3170*/  SEL R0, RZ, 0x1, P0 ;  /* 0x00000001ff007807 */ /* 0x008fc80000000000 */
[----:B------:R-:W-:Y:S01]  /*3180*/  LOP3.LUT R9, R9, R0, RZ, 0x3c, !PT ;  /* 0x0000000009097212 */ /* 0x000fe200078e3cff */
[----:B------:R-:W-:Y:S06]  /*3190*/  @P3 BRA `(.L_x_54) ;  /* 0xfffffffc002c3947 */ /* 0x000fec000383ffff */
[----:B------:R-:W-:Y:S01]  /*31a0*/  ULEA UR4, UR5, UR6, 0x3 ;  /* 0x0000000605047291 */ /* 0x000fe2000f8e18ff */
[----:B------:R-:W-:-:S08]  /*31b0*/  SHF.L.U32 R3, R12, 0x1f, RZ ;  /* 0x0000001f0c037819 */ /* 0x000fd000000006ff */
[----:B------:R-:W2:Y:S02]  /*31c0*/  SYNCS.PHASECHK.TRANS64 P0, [UR4+0xa0], R3 ;  /* 0x0000a003ff0075a7 */ /* 0x000ea40008001004 */
[----:B--2---:R-:W-:Y:S05]  /*31d0*/  @P0 BRA `(.L_x_55) ;  /* 0x0000000000080947 */ /* 0x004fea0003800000 */
[----:B------:R-:W2:Y:S02]  /*31e0*/  SYNCS.PHASECHK.TRANS64.TRYWAIT P0, [UR4+0xa0], R3 ;  /* 0x0000a003ff0075a7 */ /* 0x000ea40008001104 */
[----:B--2---:R-:W-:Y:S05]  /*31f0*/  @!P0 BRA `(.L_x_56) ;  /* 0x0000005800488947 */ /* 0x004fea0003800000 */
.L_x_55:
[----:B------:R-:W-:-:S04]  /*3200*/  UIADD3 UR7, UPT, UPT, UR5, 0x1, URZ ;  /* 0x0000000105077890 */ /* 0x000fc8000fffe0ff */
[----:B------:R-:W-:-:S04]  /*3210*/  UISETP.NE.AND UP0, UPT, UR7, 0x2, UPT ;  /* 0x000000020700788c */ /* 0x000fc8000bf05270 */
[----:B------:R-:W-:Y:S02]  /*3220*/  USEL UR8, URZ, 0x1, UP0 ;  /* 0x00000001ff087887 */ /* 0x000fe40008000000 */
[----:B------:R-:W-:-:S04]  /*3230*/  USEL UR7, UR7, URZ, UP0 ;  /* 0x000000ff07077287 */ /* 0x000fc80008000000 */
[----:B------:R-:W-:Y:S01]  /*3240*/  ULEA UR7, UR7, UR6, 0x3 ;  /* 0x0000000607077291 */ /* 0x000fe2000f8e18ff */
[----:B--2---:R-:W-:-:S04]  /*3250*/  LOP3.LUT R3, R12, UR8, RZ, 0x3c, !PT ;  /* 0x000000080c037c12 */ /* 0x004fc8000f8e3cff */
[----:B------:R-:W-:-:S04]  /*3260*/  SHF.L.U32 R0, R3, 0x1f, RZ ;  /* 0x0000001f03007819 */ /* 0x000fc800000006ff */
[----:B------:R-:W2:Y:S02]  /*3270*/  SYNCS.PHASECHK.TRANS64 P0, [UR7+0xa0], R0 ;  /* 0x0000a000ff0075a7 */ /* 0x000ea40008001007 */
[----:B-12---:R-:W-:Y:S05]  /*3280*/  @P0 EXIT ;  /* 0x000000000000094d */ /* 0x006fea0003800000 */
[----:B------:R-:W-:Y:S02]  /*3290*/  SHF.L.U32 R3, R3, 0x1f, RZ ;  /* 0x0000001f03037819 */ /* 0x000fe400000006ff */
[----:B------:R-:W-:-:S07]  /*32a0*/  MOV R0, UR7 ;  /* 0x0000000700007c02 */ /* 0x000fce0008000f00 */
.L_x_57:
[----:B-1----:R1:W2:Y:S02]  /*32b0*/  SYNCS.PHASECHK.TRANS64.TRYWAIT P0, [R0+URZ+0xa0], R3 ;  /* 0x0000a003000075a7 */ /* 0x0022a400080011ff */
[----:B--2---:R-:W-:Y:S05]  /*32c0*/  @!P0 NANOSLEEP.SYNCS 0x989680 ;  /* 0x009896800000895d */ /* 0x004fea0003900000 */
[----:B------:R-:W2:Y:S02]  /*32d0*/  @!P0 SYNCS.PHASECHK.TRANS64 P0, [R0+URZ+0xa0], R3 ;  /* 0x0000a003000085a7 */ /* 0x000ea400080010ff */
[----:B--2---:R-:W-:Y:S05]  /*32e0*/  @P0 EXIT ;  /* 0x000000000000094d */ /* 0x004fea0003800000 */
[----:B------:R-:W-:Y:S05]  /*32f0*/  BRA `(.L_x_57) ;  /* 0xfffffffc00ec7947 */ /* 0x000fea000383ffff */
.L_x_50:
[----:B------:R-:W-:Y:S05]  /*3300*/  BRA.U UP5, `(.L_x_58) ;  /* 0x0000001505487547 */ /* 0x000fea000b800000 */
[----:B------:R-:W-:Y:S01]  /*3310*/  UMOV UR4, 0x40 ;  /* 0x0000004000047882 */ /* 0x000fe20000000000 */
[----:B------:R-:W-:Y:S01]  /*3320*/  NOP ;  /* 0x0000000000007918 */ /* 0x000fe20000000000 */
[----:B------:R-:W-:Y:S01]  /*3330*/  ULEA UR5, UR55, UR4, 0x18 ;  /* 0x0000000437057291 */ /* 0x000fe2000f8ec0ff */
[----:B------:R-:W-:Y:S02]  /*3340*/  UMOV UR6, 0x400 ;  /* 0x0000040000067882 */ /* 0x000fe40000000000 */
[----:B------:R-:W-:-:S06]  /*3350*/  ULEA UR6, UR55, UR6, 0x18 ;  /* 0x0000000637067291 */ /* 0x000fcc000f8ec0ff */
[----:B------:R-:W2:Y:S02]  /*3360*/  LDS.U8 R3, [UR5+0x1c] ;  /* 0x00001c05ff037984 */ /* 0x000ea40008000000 */
[----:B--2---:R-:W-:-:S13]  /*3370*/  ISETP.NE.AND P0, PT, R3, RZ, PT ;  /* 0x000000ff0300720c */ /* 0x004fda0003f05270 */
[----:B------:R-:W-:Y:S05]  /*3380*/  @P0 BRA `(.L_x_59) ;  /* 0x0000000400080947 */ /* 0x000fea0003800000 */
[----:B------:R-:W-:Y:S02]  /*3390*/  UISETP.NE.U32.AND UP1, UPT, UR68, 0x1, UPT ;  /* 0x000000014400788c */ /* 0x000fe4000bf25070 */
[----:B------:R-:W-:-:S07]  /*33a0*/  UIADD3 UR7, UPT, UPT, UR5, 0x8, URZ ;  /* 0x0000000805077890 */ /* 0x000fce000fffe0ff */
[----:B------:R-:W-:Y:S05]  /*33b0*/  BRA.U !UP1, `(.L_x_60) ;  /* 0x00000001099c7547 */ /* 0x000fea000b800000 */
[----:B------:R-:W-:Y:S01]  /*33c0*/  ELECT P0, URZ, PT ;  /* 0x0000000000ff782f */ /* 0x000fe20003800000 */
[----:B------:R-:W-:-:S12]  /*33d0*/  BSSY B0, `(.L_x_60) ;  /* 0x0000025000007945 */ /* 0x000fd80003800000 */
[----:B------:R-:W-:Y:S05]  /*33e0*/  @!P0 BRA `(.L_x_61) ;  /* 0x00000000008c8947 */ /* 0x000fea0003800000 */
[----:B------:R-:W-:-:S05]  /*33f0*/  UMOV UR4, 0x10 ;  /* 0x0000001000047882 */ /* 0x000fca0000000000 */
[----:B------:R-:W-:Y:S04]  /*3400*/  DEPBAR.LE SB2, 0x36 ;  /* 0x0000ad800000791a */ /* 0x000fe80000000000 */
[----:B------:R-:W2:Y:S02]  /*3410*/  UTCATOMSWS.2CTA.FIND_AND_SET.ALIGN UP0, UR4, UR4 ;  /* 0x00000004000475e3 */ /* 0x000ea40008200800 */
[----:B--2---:R-:W-:Y:S01]  /*3420*/  MOV R10, UR4 ;  /* 0x00000004000a7c02 */ /* 0x004fe20008000f00 */
[----:B------:R-:W-:Y:S06]  /*3430*/  BRA.U UP0, `(.L_x_62) ;  /* 0x0000000100187547 */ /* 0x000fec000b800000 */
.L_x_63:
[----:B------:R-:W-:Y:S05]  /*3440*/  NANOSLEEP 0x64 ;  /* 0x000000640000795d */ /* 0x000fea0003800000 */
[----:B------:R-:W-:-:S05]  /*3450*/  UMOV UR4, 0x10 ;  /* 0x0000001000047882 */ /* 0x000fca0000000000 */
[----:B------:R-:W-:Y:S04]  /*3460*/  DEPBAR.LE SB2, 0x36 ;  /* 0x0000ad800000791a */ /* 0x000fe80000000000 */
[----:B------:R-:W2:Y:S02]  /*3470*/  UTCATOMSWS.2CTA.FIND_AND_SET.ALIGN UP0, UR4, UR4 ;  /* 0x00000004000475e3 */ /* 0x000ea40008200800 */
[----:B--2---:R-:W-:Y:S01]  /*3480*/  MOV R10, UR4 ;  /* 0x00000004000a7c02 */ /* 0x004fe20008000f00 */
[----:B------:R-:W-:Y:S05]  /*3490*/  BRA.U !UP0, `(.L_x_63) ;  /* 0xfffffffd08e87547 */ /* 0x000fea000b83ffff */
.L_x_62:
[----:B------:R-:W2:Y:S01]  /*34a0*/  LDS R6, [UR5+0x10] ;  /* 0x00001005ff067984 */ /* 0x000ea20008000800 */
[----:B------:R-:W-:Y:S01]  /*34b0*/  IMAD.U32 R3, RZ, RZ, UR6 ;  /* 0x00000006ff037e24 */ /* 0x000fe2000f8e00ff */
[----:B------:R-:W-:-:S03]  /*34c0*/  MOV R4, UR69 ;  /* 0x0000004500047c02 */ /* 0x000fc60008000f00 */
[----:B------:R-:W-:Y:S01]  /*34d0*/  VIADD R3, R3, 0x140 ;  /* 0x0000014003037836 */ /* 0x000fe20000000000 */
[----:B--2---:R-:W-:-:S04]  /*34e0*/  SHF.L.U32 R6, R6, 0x1f, RZ ;  /* 0x0000001f06067819 */ /* 0x004fc800000006ff */
[----:B------:R-:W2:Y:S02]  /*34f0*/  SYNCS.PHASECHK.TRANS64.TRYWAIT P0, [UR5+0x8], R6 ;  /* 0x00000806ff0075a7 */ /* 0x000ea40008001105 */
[----:B--2---:R-:W-:Y:S05]  /*3500*/  @P0 BRA `(.L_x_64) ;  /* 0x0000000000080947 */ /* 0x004fea0003800000 */
[----:B------:R-:W2:Y:S02]  /*3510*/  SYNCS.PHASECHK.TRANS64.TRYWAIT P0, [UR5+0x8], R6 ;  /* 0x00000806ff0075a7 */ /* 0x000ea40008001105 */
[----:B--2---:R-:W-:Y:S05]  /*3520*/  @!P0 BRA `(.L_x_65) ;  /* 0x0000005400948947 */ /* 0x004fea0003800000 */
.L_x_64:
[----:B------:R-:W-:Y:S01]  /*3530*/  PRMT R4, R4, 0x654, R3 ;  /* 0x0000065404047816 */ /* 0x000fe20000000003 */
[----:B------:R-:W-:Y:S01]  /*3540*/  HFMA2 R3, -RZ, RZ, 0, 5.9604644775390625e-08 ;  /* 0x00000001ff037431 */ /* 0x000fe200000001ff */
[----:B------:R-:W-:Y:S01]  /*3550*/  UPRMT UR4, UR69, 0x654, UR7 ;  /* 0x0000065445047896 */ /* 0x000fe20008000007 */
[----:B------:R-:W-:Y:S02]  /*3560*/  IMAD.MOV.U32 R7, RZ, RZ, 0xffff ;  /* 0x0000ffffff077424 */ /* 0x000fe400078e00ff */
[----:B--2---:R-:W-:Y:S02]  /*3570*/  IMAD.MOV.U32 R6, RZ, RZ, 0x4 ;  /* 0x00000004ff067424 */ /* 0x004fe400078e00ff */
[----:B------:R-:W-:Y:S01]  /*3580*/  IMAD.SHL.U32 R9, R10, 0x20, RZ ;  /* 0x000000200a097824 */ /* 0x000fe200078e00ff */
[----:B------:R-:W-:Y:S02]  /*3590*/  MOV R5, UR4 ;  /* 0x0000000400057c02 */ /* 0x000fe40008000f00 */
[-C--:B------:R-:W-:Y:S01]  /*35a0*/  SHF.L.U32 R8, R7, R10.reuse, RZ ;  /* 0x0000000a07087219 */ /* 0x080fe200000006ff */
[----:B------:R2:W-:Y:S01]  /*35b0*/  SYNCS.ARRIVE.TRANS64.RED RZ, [UR4], R6 ;  /* 0x00000006ffff79a7 */ /* 0x0005e20008000404 */
[----:B------:R-:W-:Y:S01]  /*35c0*/  SHF.L.U32 R7, R3, R10, RZ ;  /* 0x0000000a03077219 */ /* 0x000fe200000006ff */
[----:B------:R2:W-:Y:S04]  /*35d0*/  STS [UR6+0x140], R9 ;  /* 0x00014009ff007988 */ /* 0x0005e80008000806 */
[----:B------:R2:W-:Y:S04]  /*35e0*/  STAS [R4.64], R10 ;  /* 0x0000000a04007dbd */ /* 0x0005e8000c0008ff */
[----:B------:R2:W-:Y:S04]  /*35f0*/  ATOMS.OR RZ, [UR5+0x14], R8 ;  /* 0x00001408ffff798c */ /* 0x0005e8000b000005 */
[----:B------:R2:W-:Y:S04]  /*3600*/  ATOMS.OR RZ, [UR5+0x18], R7 ;  /* 0x00001807ffff798c */ /* 0x0005e8000b000005 */
[----:B------:R2:W-:Y:S02]  /*3610*/  ATOMS.XOR RZ, [UR5+0x10], R3 ;  /* 0x00001003ffff798c */ /* 0x0005e4000b800005 */
.L_x_61:
[----:B-1----:R-:W-:Y:S05]  /*3620*/  BSYNC B0 ;  /* 0x0000000000007941 */ /* 0x002fea0003800000 */
.L_x_60:
[----:B------:R-:W-:Y:S05]  /*3630*/  BRA.U UP1, `(.L_x_66) ;  /* 0x00000001016c7547 */ /* 0x000fea000b800000 */
[----:B------:R-:W-:-:S03]  /*3640*/  UMOV UR4, 0xffffffff ;  /* 0xffffffff00047882 */ /* 0x000fc60000000000 */
[----:B------:R-:W-:Y:S05]  /*3650*/  BRA.DIV UR4, `(.L_x_67) ;  /* 0x0000005604607947 */ /* 0x000fea000b800000 */
[----:B------:R-:W-:-:S13]  /*3660*/  ELECT P0, URZ, PT ;  /* 0x0000000000ff782f */ /* 0x000fda0003800000 */
.L_x_155:
[----:B------:R-:W-:Y:S05]  /*3670*/  @!P0 BRA `(.L_x_66) ;  /* 0x00000000005c8947 */ /* 0x000fea0003800000 */
[----:B--2---:R-:W2:Y:S02]  /*3680*/  LDS R4, [UR5+0x10] ;  /* 0x00001005ff047984 */ /* 0x004ea40008000800 */
[----:B--2---:R-:W-:-:S04]  /*3690*/  SHF.L.U32 R4, R4, 0x1f, RZ ;  /* 0x0000001f04047819 */ /* 0x004fc800000006ff */
[----:B------:R-:W2:Y:S02]  /*36a0*/  SYNCS.PHASECHK.TRANS64.TRYWAIT P0, [UR5+0x8], R4 ;  /* 0x00000804ff0075a7 */ /* 0x000ea40008001105 */
[----:B--2---:R-:W-:Y:S05]  /*36b0*/  @P0 BRA `(.L_x_68) ;  /* 0x0000000000080947 */ /* 0x004fea0003800000 */
[----:B------:R-:W2:Y:S02]  /*36c0*/  SYNCS.PHASECHK.TRANS64.TRYWAIT P0, [UR5+0x8], R4 ;  /* 0x00000804ff0075a7 */ /* 0x000ea40008001105 */
[----:B--2---:R-:W-:Y:S05]  /*36d0*/  @!P0 BRA `(.L_x_69) ;  /* 0x0000005400648947 */ /* 0x004fea0003800000 */
.L_x_68:
[----:B------:R-:W3:Y:S01]  /*36e0*/  LDS R6, [UR6+0x140] ;  /* 0x00014006ff067984 */ /* 0x000ee20008000800 */
[----:B--2---:R-:W-:Y:S02]  /*36f0*/  HFMA2 R3, -RZ, RZ, 0, 5.9604644775390625e-08 ;  /* 0x00000001ff037431 */ /* 0x004fe400000001ff */
[----:B------:R-:W-:Y:S01]  /*3700*/  IMAD.MOV.U32 R4, RZ, RZ, 0xffff ;  /* 0x0000ffffff047424 */ /* 0x000fe200078e00ff */
[----:B------:R-:W-:Y:S01]  /*3710*/  UPRMT UR4, UR69, 0x654, UR7 ;  /* 0x0000065445047896 */ /* 0x000fe20008000007 */
[----:B---3--:R-:W-:-:S03]  /*3720*/  IMAD.SHL.U32 R5, R6, 0x20, RZ ;  /* 0x0000002006057824 */ /* 0x008fc600078e00ff */
[-C--:B------:R-:W-:Y:S02]  /*3730*/  SHF.L.U32 R4, R4, R6.reuse, RZ ;  /* 0x0000000604047219 */ /* 0x080fe400000006ff */
[----:B------:R-:W-:Y:S01]  /*3740*/  SHF.L.U32 R6, R3, R6, RZ ;  /* 0x0000000603067219 */ /* 0x000fe200000006ff */
[----:B------:R3:W-:Y:S04]  /*3750*/  STS [UR6+0x140], R5 ;  /* 0x00014005ff007988 */ /* 0x0007e80008000806 */
[----:B------:R3:W-:Y:S04]  /*3760*/  ATOMS.OR RZ, [UR5+0x14], R4 ;  /* 0x00001404ffff798c */ /* 0x0007e8000b000005 */
[----:B------:R3:W-:Y:S01]  /*3770*/  ATOMS.OR RZ, [UR5+0x18], R6 ;  /* 0x00001806ffff798c */ /* 0x0007e2000b000005 */
[----:B------:R-:W-:Y:S03]  /*3780*/  SYNCS.ARRIVE.TRANS64.RED.A1T0 RZ, [UR4], RZ ;  /* 0x000000ffffff79a7 */ /* 0x000fe60008100404 */
[----:B------:R3:W-:Y:S01]  /*3790*/  ATOMS.XOR RZ, [UR5+0x10], R3 ;  /* 0x00001003ffff798c */ /* 0x0007e2000b800005 */
[----:B------:R-:W-:Y:S05]  /*37a0*/  BRA `(.L_x_66) ;  /* 0x0000000000107947 */ /* 0x000fea0003800000 */
.L_x_59:
[----:B------:R-:W-:Y:S02]  /*37b0*/  MOV R3, 0xffffffff ;  /* 0xffffffff00037802 */ /* 0x000fe40000000f00 */
[----:B------:R-:W-:-:S03]  /*37c0*/  MOV R4, 0x37f0 ;  /* 0x000037f000047802 */ /* 0x000fc60000000f00 */
[----:B------:R2:W-:Y:S04]  /*37d0*/  STS [UR6+0x140], R3 ;  /* 0x00014003ff007988 */ /* 0x0005e80008000806 */
[----:B-12--5:R-:W-:Y:S05]  /*37e0*/  CALL.REL.NOINC `($__internal_1_$__cuda_sm10x_tcgen05_guardrail_trap_phase_invalid_during_alloc) ;  /* 0x0000005800c47944 */ /* 0x026fea0003c00000 */
.L_x_66:
[----:B------:R-:W-:Y:S05]  /*37f0*/  WARPSYNC.ALL ;  /* 0x0000000000007948 */ /* 0x000fea0003800000 */
[----:B------:R-:W4:Y:S01]  /*3800*/  S2UR UR4, SR_CgaCtaId ;  /* 0x00000000000479c3 */ /* 0x000f220000008800 */
[----:B------:R-:W-:Y:S01]  /*3810*/  UMOV UR41, 0x400 ;  /* 0x0000040000297882 */ /* 0x000fe20000000000 */
[----:B------:R-:W-:-:S06]  /*3820*/  NOP ;  /* 0x0000000000007918 */ /* 0x000fcc0000000000 */
[----:B------:R-:W-:Y:S06]  /*3830*/  BAR.ARV 0x6, 0xa0 ;  /* 0x0182800000007b1d */ /* 0x000fec0000002000 */
[----:B------:R-:W1:Y:S01]  /*3840*/  LDCU UR6, c[0x0][0x38c] ;  /* 0x00007180ff0677ac */ /* 0x000e620008000800 */
[----:B------:R-:W-:Y:S01]  /*3850*/  LOP3.LUT R0, R0, 0xffff, RZ, 0xc0, !PT ;  /* 0x0000ffff00007812 */ /* 0x000fe200078ec0ff */
[----:B--2---:R-:W-:Y:S01]  /*3860*/  IMAD.MOV.U32 R9, RZ, RZ, 0x1 ;  /* 0x00000001ff097424 */ /* 0x004fe200078e00ff */
[----:B------:R-:W-:Y:S01]  /*3870*/  LOP3.LUT R2, R2, 0xffff, RZ, 0xc0, !PT ;  /* 0x0000ffff02027812 */ /* 0x000fe200078ec0ff */
[----:B------:R-:W-:Y:S01]  /*3880*/  IMAD.MOV.U32 R8, RZ, RZ, RZ ;  /* 0x000000ffff087224 */ /* 0x000fe200078e00ff */
[----:B------:R-:W-:Y:S01]  /*3890*/  R2UR UR65, R0 ;  /* 0x00000000004172ca */ /* 0x000fe200000e0000 */
[----:B------:R-:W-:Y:S01]  /*38a0*/  UMOV UR47, URZ ;  /* 0x000000ff002f7c82 */ /* 0x000fe20008000000 */
[----:B------:R-:W-:Y:S01]  /*38b0*/  R2UR UR43, R2 ;  /* 0x00000000022b72ca */ /* 0x000fe200000e0000 */
[----:B------:R-:W-:Y:S01]  /*38c0*/  UMOV UR38, URZ ;  /* 0x000000ff00267c82 */ /* 0x000fe20008000000 */
[----:B------:R-:W-:Y:S01]  /*38d0*/  UMOV UR37, URZ ;  /* 0x000000ff00257c82 */ /* 0x000fe20008000000 */
[----:B----4-:R-:W-:-:S02]  /*38e0*/  ULEA UR41, UR4, UR41, 0x18 ;  /* 0x0000002904297291 */ /* 0x010fc4000f8ec0ff */
[----:B------:R-:W-:Y:S02]  /*38f0*/  UISETP.NE.AND UP3, UPT, UR68, URZ, UPT ;  /* 0x000000ff4400728c */ /* 0x000fe4000bf65270 */
[----:B------:R-:W-:Y:S02]  /*3900*/  UIADD3 UR5, UPT, UPT, UR41, 0x6400, URZ ;  /* 0x0000640029057890 */ /* 0x000fe4000fffe0ff */
[----:B------:R-:W-:Y:S02]  /*3910*/  UIADD3 UR4, UPT, UPT, UR41, 0x2e400, URZ ;  /* 0x0002e40029047890 */ /* 0x000fe4000fffe0ff */
[----:B-1----:R-:W-:Y:S01]  /*3920*/  UIADD3 UR6, UPT, UPT, UR6, 0x7f, URZ ;  /* 0x0000007f06067890 */ /* 0x002fe2000fffe0ff */
[----:B---3--:R-:W1:Y:S01]  /*3930*/  LDS R3, [UR41+0x140] ;  /* 0x00014029ff037984 */ /* 0x008e620008000800 */
[----:B------:R-:W-:Y:S02]  /*3940*/  USHF.R.U32.HI UR5, URZ, 0x4, UR5 ;  /* 0x00000004ff057899 */ /* 0x000fe40008011605 */
[----:B------:R-:W-:-:S02]  /*3950*/  USHF.R.S32.HI UR64, URZ, 0x1f, UR6 ;  /* 0x0000001fff407899 */ /* 0x000fc40008011406 */
[----:B------:R-:W-:Y:S02]  /*3960*/  USHF.R.U32.HI UR4, URZ, 0x4, UR4 ;  /* 0x00000004ff047899 */ /* 0x000fe40008011604 */
[----:B------:R-:W-:Y:S02]  /*3970*/  ULEA.HI UR64, UR64, UR6, URZ, 0x7 ;  /* 0x0000000640407291 */ /* 0x000fe4000f8f38ff */
[----:B------:R-:W-:Y:S02]  /*3980*/  ULOP3.LUT UR5, UR5, 0x3fff, URZ, 0xc0, !UPT ;  /* 0x00003fff05057892 */ /* 0x000fe4000f8ec0ff */
[----:B------:R-:W-:Y:S02]  /*3990*/  USHF.R.S32.HI UR64, URZ, 0x7, UR64 ;  /* 0x00000007ff407899 */ /* 0x000fe40008011440 */
[----:B------:R-:W-:Y:S02]  /*39a0*/  ULOP3.LUT UR45, UR4, 0x3fff, URZ, 0xc0, !UPT ;  /* 0x00003fff042d7892 */ /* 0x000fe4000f8ec0ff */
[----:B------:R-:W-:Y:S01]  /*39b0*/  UISETP.LT.AND UP0, UPT, UR64, 0x1, UPT ;  /* 0x000000014000788c */ /* 0x000fe2000bf01270 */
[----:B------:R-:W-:Y:S01]  /*39c0*/  UMOV UR62, 0x0 ;  /* 0x00000000003e7882 */ /* 0x000fe20000000000 */
        /* <DEDUP_REMOVED lines=9> */
[----:B------:R-:W-:-:S02]  /*3a60*/  ULOP3.LUT UR44, UR5, 0x10000, URZ, 0xfc, !UPT ;  /* 0x00010000052c7892 */ /* 0x000fc4000f8efcff */
[----:B------:R-:W-:Y:S02]  /*3a70*/  ULOP3.LUT UR45, UR45, 0x10000, URZ, 0xfc, !UPT ;  /* 0x000100002d2d7892 */ /* 0x000fe4000f8efcff */
[----:B------:R-:W-:Y:S01]  /*3a80*/  USEL UR66, UR64, 0x1, !UP0 ;  /* 0x0000000140427887 */ /* 0x000fe2000c000000 */
[----:B------:R-:W-:Y:S01]  /*3a90*/  UMOV UR52, 0x0 ;  /* 0x0000000000347882 */ /* 0x000fe20000000000 */
[----:B------:R-:W-:Y:S01]  /*3aa0*/  UMOV UR53, 0x10100490 ;  /* 0x1010049000357882 */ /* 0x000fe20000000000 */
[----:B------:R-:W-:Y:S01]  /*3ab0*/  UMOV UR50, 0x0 ;  /* 0x0000000000327882 */ /* 0x000fe20000000000 */
[----:B------:R-:W-:Y:S01]  /*3ac0*/  UMOV UR51, 0x10100490 ;  /* 0x1010049000337882 */ /* 0x000fe20000000000 */
[----:B------:R-:W-:Y:S01]  /*3ad0*/  UMOV UR48, 0x0 ;  /* 0x0000000000307882 */ /* 0x000fe20000000000 */
[----:B------:R-:W-:Y:S01]  /*3ae0*/  UMOV UR49, 0x10100490 ;  /* 0x1010049000317882 */ /* 0x000fe20000000000 */
[----:B-1----:R-:W-:Y:S02]  /*3af0*/  R2UR UR67, R3 ;  /* 0x00000000034372ca */ /* 0x002fe400000e0000 */
[----:B------:R-:W-:-:S13]  /*3b00*/  CS2R R2, SRZ ;  /* 0x0000000000027805 */ /* 0x000fda000001ff00 */
.L_x_77:
[C---:B------:R-:W-:Y:S02]  /*3b10*/  LEA R0, R8.reuse, UR41, 0x3 ;  /* 0x0000002908007c11 */ /* 0x040fe4000f8e18ff */
[----:B------:R-:W-:Y:S02]  /*3b20*/  SHF.L.U32 R5, R3, 0x1f, RZ ;  /* 0x0000001f03057819 */ /* 0x000fe400000006ff */
[----:B------:R-:W-:Y:S02]  /*3b30*/  LEA R4, R8, UR41, 0x4 ;  /* 0x0000002908047c11 */ /* 0x000fe4000f8e20ff */
[----:B------:R-:W1:Y:S02]  /*3b40*/  SYNCS.PHASECHK.TRANS64.TRYWAIT P0, [R0+URZ+0x90], R5 ;  /* 0x00009005000075a7 */ /* 0x000e6400080011ff */
[----:B-1-3--:R-:W-:Y:S05]  /*3b50*/  @!P0 BRA `(.L_x_70) ;  /* 0x00000050005c8947 */ /* 0x00afea0003800000 */
.L_x_156:
[----:B-1----:R-:W1:Y:S01]  /*3b60*/  LDS.128 R4, [R4+0x120] ;  /* 0x0001200004047984 */ /* 0x002e620000000c00 */
[----:B------:R-:W-:Y:S02]  /*3b70*/  VIADD R0, R0, 0xa0 ;  /* 0x000000a000007836 */ /* 0x000fe40000000000 */
[----:B------:R-:W-:Y:S01]  /*3b80*/  VIADD R8, R8, 0x1 ;  /* 0x0000000108087836 */ /* 0x000fe20000000000 */
[----:B------:R-:W-:Y:S01]  /*3b90*/  @!PT LDS RZ, [RZ] ;  /* 0x00000000fffff984 */ /* 0x000fe20000000800 */
[----:B------:R-:W-:Y:S01]  /*3ba0*/  @!PT LDS RZ, [RZ] ;  /* 0x00000000fffff984 */ /* 0x000fe20000000800 */
[----:B------:R-:W-:Y:S01]  /*3bb0*/  @!PT LDS RZ, [RZ] ;  /* 0x00000000fffff984 */ /* 0x000fe20000000800 */
[----:B------:R-:W-:Y:S01]  /*3bc0*/  @!PT LDS RZ, [RZ] ;  /* 0x00000000fffff984 */ /* 0x000fe20000000800 */
[----:B------:R2:W-:Y:S06]  /*3bd0*/  MEMBAR.ALL.CTA ;  /* 0x0000000000007992 */ /* 0x0005ec0000008000 */
[----:B--2---:R-:W2:Y:S01]  /*3be0*/  FENCE.VIEW.ASYNC.S ;  /* 0x00000000000073c6 */ /* 0x004ea20000000000 */
[----:B------:R-:W-:-:S04]  /*3bf0*/  PRMT R0, RZ, 0x654, R0 ;  /* 0x00000654ff007816 */ /* 0x000fc80000000000 */
[----:B--2---:R2:W-:Y:S01]  /*3c00*/  SYNCS.ARRIVE.TRANS64.RED.A1T0 RZ, [R0+URZ], RZ ;  /* 0x000000ff00ff79a7 */ /* 0x0045e200081004ff */
[----:B-1----:R-:W-:Y:S01]  /*3c10*/  LOP3.LUT P1, RZ, R6, 0x1, RZ, 0xc0, !PT ;  /* 0x0000000106ff7812 */ /* 0x002fe2000782c0ff */
[----:B--2---:R-:W-:-:S12]  /*3c20*/  BRA.U UP3, `(.L_x_71) ;  /* 0x0000000503587547 */ /* 0x004fd8000b800000 */
[----:B------:R-:W1:Y:S01]  /*3c30*/  LDCU UR4, c[0x0][0x38c] ;  /* 0x00007180ff0477ac */ /* 0x000e620008000800 */
[----:B------:R-:W-:Y:S02]  /*3c40*/  PLOP3.LUT P2, PT, PT, PT, PT, 0x80, 0x8 ;  /* 0x000000000008781c */ /* 0x000fe40003f4f070 */
[----:B------:R-:W-:Y:S01]  /*3c50*/  SHF.L.U32 R5, R9, 0x1f, RZ ;  /* 0x0000001f09057819 */ /* 0x000fe200000006ff */
[----:B------:R-:W-:Y:S02]  /*3c60*/  ULEA UR46, UR47, UR41, 0x3 ;  /* 0x000000292f2e7291 */ /* 0x000fe4000f8e18ff */
[----:B------:R-:W-:Y:S02]  /*3c70*/  ULEA UR36, UR47, UR67, 0x6 ;  /* 0x000000432f247291 */ /* 0x000fe4000f8e30ff */
[----:B-1----:R-:W-:-:S06]  /*3c80*/  UISETP.GE.AND UP0, UPT, UR4, 0x1, UPT ;  /* 0x000000010400788c */ /* 0x002fcc000bf06270 */
[----:B------:R-:W-:-:S05]  /*3c90*/  PLOP3.LUT P0, PT, PT, PT, UP0, 0x80, 0x8 ;  /* 0x000000000008781c */ /* 0x000fca0003f0f008 */
[----:B------:R-:W-:-:S08]  /*3ca0*/  @UP0 ULEA UR4, UR38, UR41, 0x3 ;  /* 0x0000002926040291 */ /* 0x000fd0000f8e18ff */
[----:B------:R-:W-:-:S04]  /*3cb0*/  @P0 SHF.L.U32 R0, R2, 0x1f, RZ ;  /* 0x0000001f02000819 */ /* 0x000fc800000006ff */
[----:B------:R1:W2:Y:S01]  /*3cc0*/  @P0 SYNCS.PHASECHK.TRANS64.TRYWAIT P2, [UR4], R0 ;  /* 0x00000000ff0005a7 */ /* 0x0002a20008041104 */
[----:B------:R-:W3:Y:S02]  /*3cd0*/  SYNCS.PHASECHK.TRANS64.TRYWAIT P0, [UR46+0xd0], R5 ;  /* 0x0000d005ff0075a7 */ /* 0x000ee4000800112e */
[----:B-123--:R-:W-:Y:S05]  /*3ce0*/  @!P0 BRA `(.L_x_72) ;  /* 0x00000050000c8947 */ /* 0x00efea0003800000 */
.L_x_158:
[----:B------:R-:W-:Y:S01]  /*3cf0*/  UMOV UR42, UR37 ;  /* 0x00000025002a7c82 */ /* 0x000fe20008000000 */
[----:B------:R-:W-:Y:S05]  /*3d00*/  BRA.U !UP0, `(.L_x_73) ;  /* 0x0000000508107547 */ /* 0x000fea000b800000 */
[----:B------:R-:W-:Y:S02]  /*3d10*/  UIADD3 UR42, UPT, UPT, UR66, UR37, URZ ;  /* 0x00000025422a7290 */ /* 0x000fe4000fffe0ff */
[----:B------:R-:W-:Y:S01]  /*3d20*/  UPLOP3.LUT UP2, UPT, UPT, UPT, UPT, 0x40, 0x4 ;  /* 0x000000000004789c */ /* 0x000fe20003f4e870 */
[----:B------:R-:W-:Y:S01]  /*3d30*/  UMOV UR39, UR64 ;  /* 0x0000004000277c82 */ /* 0x000fe20008000000 */
[----:B------:R-:W-:-:S09]  /*3d40*/  UMOV UR5, UR38 ;  /* 0x0000002600057c82 */ /* 0x000fd20008000000 */
.L_x_76:
[----:B------:R-:W-:Y:S01]  /*3d50*/  ULEA UR7, UR5, UR41, 0x3 ;  /* 0x0000002905077291 */ /* 0x000fe2000f8e18ff */
[----:B--23--:R-:W-:Y:S11]  /*3d60*/  @P2 BRA `(.L_x_74) ;  /* 0x00000000000c2947 */ /* 0x00cff60003800000 */
[----:B-1----:R-:W-:Y:S04]  /*3d70*/  SHF.L.U32 R5, R2, 0x1f, RZ ;  /* 0x0000001f02057819 */ /* 0x002fe800000006ff */
[----:B------:R-:W1:Y:S02]  /*3d80*/  SYNCS.PHASECHK.TRANS64.TRYWAIT P0, [UR7], R5 ;  /* 0x00000005ff0075a7 */ /* 0x000e640008001107 */
[----:B-1----:R-:W-:Y:S05]  /*3d90*/  @!P0 BRA `(.L_x_75) ;  /* 0x0000004c00f88947 */ /* 0x002fea0003800000 */
.L_x_74:
[----:B------:R-:W-:Y:S01]  /*3da0*/  UISETP.NE.AND UP0, UPT, UR39, 0x1, UPT ;  /* 0x000000012700788c */ /* 0x000fe2000bf05270 */
[----:B------:R-:W-:Y:S01]  /*3db0*/  PLOP3.LUT P2, PT, PT, PT, PT, 0x80, 0x8 ;  /* 0x000000000008781c */ /* 0x000fe20003f4f070 */
[----:B------:R-:W-:Y:S02]  /*3dc0*/  UIADD3 UR4, UPT, UPT, UR5, 0x1, URZ ;  /* 0x0000000105047890 */ /* 0x000fe4000fffe0ff */
[----:B------:R-:W-:Y:S02]  /*3dd0*/  UIADD3 UR40, UPT, UPT, UR7, 0x28, URZ ;  /* 0x0000002807287890 */ /* 0x000fe4000fffe0ff */
[----:B------:R-:W-:Y:S01]  /*3de0*/  UISETP.NE.AND UP1, UPT, UR4, 0x5, UPT ;  /* 0x000000050400788c */ /* 0x000fe2000bf25270 */
[----:B------:R-:W-:Y:S01]  /*3df0*/  PLOP3.LUT P0, PT, PT, PT, UP0, 0x80, 0x8 ;  /* 0x000000000008781c */ /* 0x000fe20003f0f008 */
[----:B------:R-:W-:Y:S02]  /*3e00*/  UIADD3 UR37, UPT, UPT, UR37, 0x1, URZ ;  /* 0x0000000125257890 */ /* 0x000fe4000fffe0ff */
[----:B------:R-:W-:Y:S02]  /*3e10*/  USEL UR6, URZ, 0x1, UP1 ;  /* 0x00000001ff067887 */ /* 0x000fe40008800000 */
[----:B------:R-:W-:Y:S02]  /*3e20*/  USEL UR38, UR4, URZ, UP1 ;  /* 0x000000ff04267287 */ /* 0x000fe40008800000 */
[----:B------:R-:W-:Y:S02]  /*3e30*/  UIADD3 UR39, UPT, UPT, UR39, -0x1, URZ ;  /* 0xffffffff27277890 */ /* 0x000fe4000fffe0ff */
[----:B------:R-:W-:Y:S01]  /*3e40*/  @UP0 ULEA UR4, UR38, UR41, 0x3 ;  /* 0x0000002926040291 */ /* 0x000fe2000f8e18ff */
[----:B------:R-:W-:Y:S01]  /*3e50*/  LOP3.LUT R2, R2, UR6, RZ, 0x3c, !PT ;  /* 0x0000000602027c12 */ /* 0x000fe2000f8e3cff */
[----:B------:R-:W-:Y:S02]  /*3e60*/  ULEA UR6, UR5, UR45, 0x9 ;  /* 0x0000002d05067291 */ /* 0x000fe4000f8e48ff */
[----:B------:R-:W-:Y:S01]  /*3e70*/  UISETP.NE.AND UP0, UPT, UR37, UR42, UPT ;  /* 0x0000002a2500728c */ /* 0x000fe2000bf05270 */
[----:B-1----:R-:W-:Y:S01]  /*3e80*/  @P0 SHF.L.U32 R0, R2, 0x1f, RZ ;  /* 0x0000001f02000819 */ /* 0x002fe200000006ff */
[----:B------:R-:W-:Y:S02]  /*3e90*/  UIADD3 UR34, UPT, UPT, UR6, 0x2, URZ ;  /* 0x0000000206227890 */ /* 0x000fe4000fffe0ff */
[----:B------:R-:W-:Y:S01]  /*3ea0*/  UIADD3 UR30, UPT, UPT, UR6, 0x4, URZ ;  /* 0x00000004061e7890 */ /* 0x000fe2000fffe0ff */
[----:B------:R2:W3:Y:S01]  /*3eb0*/  @P0 SYNCS.PHASECHK.TRANS64.TRYWAIT P2, [UR4], R0 ;  /* 0x00000000ff0005a7 */ /* 0x0004e20008041104 */
[----:B------:R-:W-:Y:S02]  /*3ec0*/  ULEA UR4, UR5, UR44, 0xb ;  /* 0x0000002c05047291 */ /* 0x000fe4000f8e58ff */
[----:B------:R-:W-:Y:S02]  /*3ed0*/  UIADD3 UR26, UPT, UPT, UR6, 0x6, URZ ;  /* 0x00000006061a7890 */ /* 0x000fe4000fffe0ff */
        /* <DEDUP_REMOVED lines=10> */
[----:B------:R-:W-:Y:S01]  /*3f80*/  UIADD3 UR8, UPT, UPT, UR4, 0x406, URZ ;  /* 0x0000040604087890 */ /* 0x000fe2000fffe0ff */
[----:B------:R-:W-:Y:S01]  /*3f90*/  UMOV UR7, 0x40004040 ;  /* 0x4000404000077882 */ /* 0x000fe20000000000 */
[----:B------:R-:W-:Y:S01]  /*3fa0*/  UMOV UR5, 0x40004040 ;  /* 0x4000404000057882 */ /* 0x000fe20000000000 */
[----:B------:R-:W-:Y:S01]  /*3fb0*/  UMOV UR35, 0x40004040 ;  /* 0x4000404000237882 */ /* 0x000fe20000000000 */
[----:B------:R1:W-:Y:S01]  /*3fc0*/  UTCHMMA.2CTA gdesc[UR4], gdesc[UR6], tmem[UR36], tmem[UR62], idesc[UR63], UP2 ;  /* 0x00ff3e06040075ea */ /* 0x0003e20009200024 */
[----:B------:R-:W-:Y:S01]  /*3fd0*/  UPLOP3.LUT UP2, UPT, UPT, UPT, UPT, 0x80, 0x8 ;  /* 0x000000000008789c */ /* 0x000fe20003f4f070 */
[----:B------:R-:W-:Y:S01]  /*3fe0*/  UMOV UR33, 0x40004040 ;  /* 0x4000404000217882 */ /* 0x000fe20000000000 */
[----:B------:R-:W-:Y:S01]  /*3ff0*/  UMOV UR31, 0x40004040 ;  /* 0x40004040001f7882 */ /* 0x000fe20000000000 */
[----:B------:R2:W-:Y:S01]  /*4000*/  UTCHMMA.2CTA gdesc[UR32], gdesc[UR34], tmem[UR36], tmem[UR60], idesc[UR61], UPT ;  /* 0x00ff3c22200075ea */ /* 0x0005e2000ba00024 */
        /* <DEDUP_REMOVED lines=14> */
[----:B------:R-:W-:Y:S01]  /*40f0*/  UMOV UR9, 0x40004040 ;  /* 0x4000404000097882 */ /* 0x000fe20000000000 */
[----:B------:R2:W-:Y:S01]  /*4100*/  UTCHMMA.2CTA gdesc[UR12], gdesc[UR14], tmem[UR36], tmem[UR50], idesc[UR51], UPT ;  /* 0x00ff320e0c0075ea */ /* 0x0005e2000ba00024 */
[----:B------:R2:W-:Y:S01]  /*4110*/  UTCHMMA.2CTA gdesc[UR8], gdesc[UR10], tmem[UR36], tmem[UR48], idesc[UR49], UPT ;  /* 0x00ff300a080075ea */ /* 0x0005e2000ba00024 */
[----:B------:R2:W-:Y:S01]  /*4120*/  UTCBAR.2CTA.MULTICAST [UR40], URZ, UR43 ;  /* 0x000000ff280073e9 */ /* 0x0005e2000820082b */
[----:B-1----:R-:W-:Y:S01]  /*4130*/  UMOV UR5, UR38 ;  /* 0x0000002600057c82 */ /* 0x002fe20008000000 */
[----:B------:R-:W-:Y:S05]  /*4140*/  BRA.U UP0, `(.L_x_76) ;  /* 0xfffffffd00007547 */ /* 0x000fea000b83ffff */
.L_x_73:
[----:B------:R-:W-:Y:S01]  /*4150*/  UIADD3 UR4, UPT, UPT, UR46, 0xb0, URZ ;  /* 0x000000b02e047890 */ /* 0x000fe2000fffe0ff */
[----:B------:R-:W-:-:S08]  /*4160*/  UMOV UR37, UR42 ;  /* 0x0000002a00257c82 */ /* 0x000fd00008000000 */
[----:B------:R4:W-:Y:S01]  /*4170*/  UTCBAR.2CTA.MULTICAST [UR4], URZ, UR65 ;  /* 0x000000ff040073e9 */ /* 0x0009e20008200841 */
[----:B------:R-:W-:Y:S02]  /*4180*/  NOP ;  /* 0x0000000000007918 */ /* 0x000fe40000000000 */
.L_x_71:
[----:B----4-:R-:W-:Y:S01]  /*4190*/  UIADD3 UR4, UPT, UPT, UR47, 0x1, URZ ;  /* 0x000000012f047890 */ /* 0x010fe2000fffe0ff */
[----:B------:R-:W-:-:S03]  /*41a0*/  ISETP.NE.AND P0, PT, R8, 0x2, PT ;  /* 0x000000020800780c */ /* 0x000fc60003f05270 */
[----:B------:R-:W-:Y:S01]  /*41b0*/  UISETP.NE.AND UP0, UPT, UR4, 0x4, UPT ;  /* 0x000000040400788c */ /* 0x000fe2000bf05270 */
[----:B-12---:R-:W-:Y:S02]  /*41c0*/  SEL R0, RZ, 0x1, P0 ;  /* 0x00000001ff007807 */ /* 0x006fe40000000000 */
[----:B------:R-:W-:Y:S01]  /*41d0*/  SEL R8, R8, RZ, P0 ;  /* 0x000000ff08087207 */ /* 0x000fe20000000000 */
[----:B------:R-:W-:Y:S01]  /*41e0*/  USEL UR5, URZ, 0x1, UP0 ;  /* 0x00000001ff057887 */ /* 0x000fe20008000000 */
[----:B------:R-:W-:Y:S01]  /*41f0*/  LOP3.LUT R3, R3, R0, RZ, 0x3c, !PT ;  /* 0x0000000003037212 */ /* 0x000fe200078e3cff */
[----:B------:R-:W-:-:S04]  /*4200*/  USEL UR47, UR4, URZ, UP0 ;  /* 0x000000ff042f7287 */ /* 0x000fc80008000000 */
[----:B------:R-:W-:Y:S01]  /*4210*/  LOP3.LUT R9, R9, UR5, RZ, 0x3c, !PT ;  /* 0x0000000509097c12 */ /* 0x000fe2000f8e3cff */
[----:B------:R-:W-:Y:S07]  /*4220*/  @P1 BRA `(.L_x_77) ;  /* 0xfffffff800381947 */ /* 0x000fee000383ffff */
[----:B------:R-:W1:Y:S01]  /*4230*/  S2UR UR8, SR_CgaCtaId ;  /* 0x00000000000879c3 */ /* 0x000e620000008800 */
[----:B------:R-:W-:Y:S01]  /*4240*/  ELECT P0, URZ, PT ;  /* 0x0000000000ff782f */ /* 0x000fe20003800000 */
[----:B------:R-:W-:Y:S01]  /*4250*/  HFMA2 R0, -RZ, RZ, 0, 5.9604644775390625e-08 ;  /* 0x00000001ff007431 */ /* 0x000fe200000001ff */
[----:B------:R-:W-:-:S05]  /*4260*/  UMOV UR4, 0x40 ;  /* 0x0000004000047882 */ /* 0x000fca0000000000 */
[----:B------:R-:W-:Y:S01]  /*4270*/  UVIRTCOUNT.DEALLOC.SMPOOL 0x80 ;  /* 0x000000800000784c */ /* 0x000fe20000000000 */
[----:B------:R-:W-:Y:S02]  /*4280*/  UISETP.NE.AND UP1, UPT, UR68, URZ, UPT ;  /* 0x000000ff4400728c */ /* 0x000fe4000bf25270 */
[----:B-1----:R-:W-:-:S09]  /*4290*/  ULEA UR8, UR8, UR4, 0x18 ;  /* 0x0000000408087291 */ /* 0x002fd2000f8ec0ff */
[----:B------:R1:W-:Y:S01]  /*42a0*/  @P0 STS.U8 [UR8+0x1c], R0 ;  /* 0x00001c00ff000988 */ /* 0x0003e20008000008 */
[----:B------:R-:W-:Y:S05]  /*42b0*/  BRA.U UP1, `(.L_x_78) ;  /* 0x0000000101a07547 */ /* 0x000fea000b800000 */
[----:B------:R-:W-:Y:S01]  /*42c0*/  UIADD3 UR7, UPT, UPT, UR41, 0xd0, URZ ;  /* 0x000000d029077890 */ /* 0x000fe2000fffe0ff */
[----:B------:R-:W-:-:S03]  /*42d0*/  SHF.L.U32 R3, R9, 0x1f, RZ ;  /* 0x0000001f09037819 */ /* 0x000fc600000006ff */
[----:B------:R-:W-:-:S09]  /*42e0*/  ULEA UR4, UR47, UR7, 0x3 ;  /* 0x000000072f047291 */ /* 0x000fd2000f8e18ff */
[----:B------:R-:W2:Y:S02]  /*42f0*/  SYNCS.PHASECHK.TRANS64.TRYWAIT P0, [UR4], R3 ;  /* 0x00000003ff0075a7 */ /* 0x000ea40008001104 */
[----:B--2---:R-:W-:Y:S05]  /*4300*/  @!P0 BRA `(.L_x_79) ;  /* 0x0000004800b48947 */ /* 0x004fea0003800000 */
.L_x_161:
        /* <DEDUP_REMOVED lines=9> */
.L_x_163:
        /* <DEDUP_REMOVED lines=9> */
.L_x_165:
[----:B------:R-:W-:-:S04]  /*4430*/  UIADD3 UR4, UPT, UPT, UR4, 0x1, URZ ;  /* 0x0000000104047890 */ /* 0x000fc8000fffe0ff */
[----:B------:R-:W-:-:S04]  /*4440*/  UISETP.NE.AND UP0, UPT, UR4, 0x4, UPT ;  /* 0x000000040400788c */ /* 0x000fc8000bf05270 */
[----:B------:R-:W-:Y:S02]  /*4450*/  USEL UR5, URZ, 0x1, UP0 ;  /* 0x00000001ff057887 */ /* 0x000fe40008000000 */
[----:B------:R-:W-:-:S04]  /*4460*/  USEL UR4, UR4, URZ, UP0 ;  /* 0x000000ff04047287 */ /* 0x000fc80008000000 */
[----:B------:R-:W-:Y:S01]  /*4470*/  ULEA UR4, UR4, UR7, 0x3 ;  /* 0x0000000704047291 */ /* 0x000fe2000f8e18ff */
[----:B-1----:R-:W-:-:S04]  /*4480*/  LOP3.LUT R3, R2, UR5, RZ, 0x3c, !PT ;  /* 0x0000000502037c12 */ /* 0x002fc8000f8e3cff */
[----:B------:R-:W-:Y:S01]  /*4490*/  SHF.L.U32 R3, R3, 0x1f, RZ ;  /* 0x0000001f03037819 */ /* 0x000fe200000006ff */
[----:B------:R-:W-:-:S04]  /*44a0*/  IMAD.U32 R0, RZ, RZ, UR4 ;  /* 0x00000004ff007e24 */ /* 0x000fc8000f8e00ff */
[----:B------:R1:W2:Y:S03]  /*44b0*/  SYNCS.PHASECHK.TRANS64.TRYWAIT P0, [R0+URZ], R3 ;  /* 0x00000003000075a7 */ /* 0x0002a600080011ff */
[----:B--2---:R-:W-:Y:S05]  /*44c0*/  @!P0 NANOSLEEP.SYNCS 0x989680 ;  /* 0x009896800000895d */ /* 0x004fea0003900000 */
[----:B------:R-:W2:Y:S02]  /*44d0*/  @!P0 SYNCS.PHASECHK.TRANS64 P0, [R0+URZ], R3 ;  /* 0x00000003000085a7 */ /* 0x000ea400080010ff */
[----:B--2---:R-:W-:Y:S05]  /*44e0*/  @P0 BRA `(.L_x_82) ;  /* 0x0000000000200947 */ /* 0x004fea0003800000 */
.L_x_83:
[----:B--2---:R2:W4:Y:S02]  /*44f0*/  SYNCS.PHASECHK.TRANS64.TRYWAIT P0, [R0+URZ], R3 ;  /* 0x00000003000075a7 */ /* 0x00452400080011ff */
[----:B----4-:R-:W-:Y:S05]  /*4500*/  @!P0 NANOSLEEP.SYNCS 0x989680 ;  /* 0x009896800000895d */ /* 0x010fea0003900000 */
[----:B------:R-:W4:Y:S02]  /*4510*/  @!P0 SYNCS.PHASECHK.TRANS64 P0, [R0+URZ], R3 ;  /* 0x00000003000085a7 */ /* 0x000f2400080010ff */
[----:B----4-:R-:W-:Y:S05]  /*4520*/  @!P0 BRA `(.L_x_83) ;  /* 0xfffffffc00f08947 */ /* 0x010fea000383ffff */
[----:B------:R-:W-:Y:S05]  /*4530*/  BRA `(.L_x_82) ;  /* 0x00000000000c7947 */ /* 0x000fea0003800000 */
.L_x_78:
[----:B------:R-:W-:-:S04]  /*4540*/  UIADD3 UR4, UPT, UPT, UR41, 0x110, URZ ;  /* 0x0000011029047890 */ /* 0x000fc8000fffe0ff */
[----:B------:R-:W-:-:S09]  /*4550*/  UPRMT UR4, UR69, 0x654, UR4 ;  /* 0x0000065445047896 */ /* 0x000fd20008000004 */
[----:B------:R-:W-:Y:S03]  /*4560*/  SYNCS.ARRIVE.TRANS64.RED.A1T0 RZ, [UR4], RZ ;  /* 0x000000ffffff79a7 */ /* 0x000fe60008100404 */
.L_x_82:
[----:B-12---:R-:W-:Y:S01]  /*4570*/  SHF.L.U32 R3, RZ, 0x1f, RZ ;  /* 0x0000001fff037819 */ /* 0x006fe200000006ff */
[----:B------:R-:W-:Y:S01]  /*4580*/  UIADD3 UR4, UPT, UPT, UR41, 0x110, URZ ;  /* 0x0000011029047890 */ /* 0x000fe2000fffe0ff */
[----:B------:R-:W-:Y:S02]  /*4590*/  PLOP3.LUT P0, PT, PT, PT, UP1, 0x80, 0x8 ;  /* 0x000000000008781c */ /* 0x000fe40003f0f018 */
[----:B------:R-:W1:Y:S02]  /*45a0*/  SYNCS.PHASECHK.TRANS64.TRYWAIT P1, [UR41+0x110], R3 ;  /* 0x00011003ff0075a7 */ /* 0x000e640008021129 */
[----:B-1----:R-:W-:Y:S09]  /*45b0*/  @!P1 BRA `(.L_x_84) ;  /* 0x0000004800509947 */ /* 0x002ff20003800000 */
.L_x_167:
[----:B------:R-:W-:Y:S01]  /*45c0*/  @!UP1 UPRMT UR4, UR69, 0x654, UR4 ;  /* 0x0000065445049896 */ /* 0x000fe20008000004 */
[----:B------:R-:W-:Y:S01]  /*45d0*/  UMOV UR5, 0xffff ;  /* 0x0000ffff00057882 */ /* 0x000fe20000000000 */
[----:B------:R-:W-:-:S07]  /*45e0*/  UMOV UR6, 0x1 ;  /* 0x0000000100067882 */ /* 0x000fce0000000000 */
[----:B------:R-:W-:Y:S01]  /*45f0*/  @!P0 SYNCS.ARRIVE.TRANS64.RED.A1T0 RZ, [UR4], RZ ;  /* 0x000000ffffff89a7 */ /* 0x000fe20008100404 */
[----:B------:R-:W-:Y:S01]  /*4600*/  NOP ;  /* 0x0000000000007918 */ /* 0x000fe20000000000 */
[----:B-1----:R-:W1:Y:S01]  /*4610*/  LDS R0, [UR8+0x14] ;  /* 0x00001408ff007984 */ /* 0x002e620008000800 */
[----:B------:R-:W-:-:S04]  /*4620*/  ULOP3.LUT UR4, UR67, 0xffff, URZ, 0xc0, !UPT ;  /* 0x0000ffff43047892 */ /* 0x000fc8000f8ec0ff */
[----:B------:R-:W-:-:S04]  /*4630*/  USHF.R.U32.HI UR4, URZ, 0x5, UR4 ;  /* 0x00000005ff047899 */ /* 0x000fc80008011604 */
[----:B------:R-:W-:Y:S02]  /*4640*/  USHF.L.U32 UR5, UR5, UR4, URZ ;  /* 0x0000000405057299 */ /* 0x000fe400080006ff */
[----:B------:R-:W-:-:S04]  /*4650*/  USHF.L.U32 UR4, UR6, UR4, URZ ;  /* 0x0000000406047299 */ /* 0x000fc800080006ff */
[----:B-1----:R-:W-:-:S04]  /*4660*/  LOP3.LUT R0, R0, UR5, RZ, 0xc0, !PT ;  /* 0x0000000500007c12 */ /* 0x002fc8000f8ec0ff */
[----:B------:R-:W-:-:S13]  /*4670*/  ISETP.NE.AND P0, PT, R0, UR5, PT ;  /* 0x0000000500007c0c */ /* 0x000fda000bf05270 */
[----:B------:R-:W-:Y:S05]  /*4680*/  @P0 BRA `(.L_x_85) ;  /* 0x0000000000580947 */ /* 0x000fea0003800000 */
[----:B------:R-:W1:Y:S02]  /*4690*/  LDS R0, [UR8+0x18] ;  /* 0x00001808ff007984 */ /* 0x000e640008000800 */
[----:B-1----:R-:W-:-:S04]  /*46a0*/  LOP3.LUT R0, R0, UR4, RZ, 0xc0, !PT ;  /* 0x0000000400007c12 */ /* 0x002fc8000f8ec0ff */
[----:B------:R-:W-:-:S13]  /*46b0*/  ISETP.NE.AND P0, PT, R0, UR4, PT ;  /* 0x0000000400007c0c */ /* 0x000fda000bf05270 */
[----:B------:R-:W-:Y:S05]  /*46c0*/  @P0 BRA `(.L_x_86) ;  /* 0x00000000003c0947 */ /* 0x000fea0003800000 */
[----:B------:R-:W1:Y:S01]  /*46d0*/  S2R R2, SR_LANEID ;  /* 0x0000000000027919 */ /* 0x000e620000000000 */
[----:B------:R-:W-:Y:S01]  /*46e0*/  ULOP3.LUT UR5, URZ, UR5, URZ, 0x33, !UPT ;  /* 0x00000005ff057292 */ /* 0x000fe2000f8e33ff */
[----:B------:R-:W-:Y:S01]  /*46f0*/  LOP3.LUT R4, RZ, UR4, RZ, 0x33, !PT ;  /* 0x00000004ff047c12 */ /* 0x000fe2000f8e33ff */
[----:B------:R-:W-:Y:S02]  /*4700*/  VOTEU.ANY UR4, UPT, PT ;  /* 0x0000000000047886 */ /* 0x000fe400038e0100 */
[----:B------:R-:W-:Y:S01]  /*4710*/  UFLO.U32 UR4, UR4 ;  /* 0x00000004000472bd */ /* 0x000fe200080e0000 */
[----:B------:R-:W2:Y:S01]  /*4720*/  REDUX UR6, R4 ;  /* 0x00000000040673c4 */ /* 0x000ea20000000000 */
[----:B------:R-:W-:-:S06]  /*4730*/  IMAD.U32 R0, RZ, RZ, UR5 ;  /* 0x00000005ff007e24 */ /* 0x000fcc000f8e00ff */
[----:B------:R4:W-:Y:S01]  /*4740*/  UTCATOMSWS.AND URZ, UR5 ;  /* 0x0000000500ff79e3 */ /* 0x0009e20008000000 */
[----:B------:R-:W3:Y:S01]  /*4750*/  REDUX UR7, R0 ;  /* 0x00000000000773c4 */ /* 0x000ee20000000000 */
[----:B-1----:R-:W-:Y:S01]  /*4760*/  ISETP.EQ.U32.AND P0, PT, R2, UR4, PT ;  /* 0x0000000402007c0c */ /* 0x002fe2000bf02070 */
[----:B--2---:R-:W-:Y:S01]  /*4770*/  IMAD.U32 R2, RZ, RZ, UR6 ;  /* 0x00000006ff027e24 */ /* 0x004fe2000f8e00ff */
[----:B---3--:R-:W-:-:S11]  /*4780*/  MOV R3, UR7 ;  /* 0x0000000700037c02 */ /* 0x008fd60008000f00 */
[----:B------:R4:W-:Y:S04]  /*4790*/  @P0 ATOMS.AND RZ, [UR8+0x14], R3 ;  /* 0x00001403ffff098c */ /* 0x0009e8000a800008 */
[----:B------:R4:W-:Y:S01]  /*47a0*/  @P0 ATOMS.AND RZ, [UR8+0x18], R2 ;  /* 0x00001802ffff098c */ /* 0x0009e2000a800008 */
[----:B------:R-:W-:Y:S05]  /*47b0*/  BRA `(.L_x_87) ;  /* 0x0000000000147947 */ /* 0x000fea0003800000 */
.L_x_86:
[----:B------:R-:W-:Y:S02]  /*47c0*/  MOV R2, 0x47e0 ;  /* 0x000047e000027802 */ /* 0x000fe40000000f00 */
[----:B---3-5:R-:W-:Y:S05]  /*47d0*/  CALL.REL.NOINC `($__internal_0_$__cuda_sm10x_tcgen05_guardrail_trap_col_being_dealloced_not_returned_by_alloc) ;  /* 0x0000004800bc7944 */ /* 0x028fea0003c00000 */
[----:B------:R-:W-:Y:S05]  /*47e0*/  BRA `(.L_x_87) ;  /* 0x0000000000087947 */ /* 0x000fea0003800000 */
.L_x_85:
[----:B------:R-:W-:Y:S02]  /*47f0*/  MOV R2, 0x4810 ;  /* 0x0000481000027802 */ /* 0x000fe40000000f00 */
[----:B---3-5:R-:W-:Y:S05]  /*4800*/  CALL.REL.NOINC `($__internal_2_$__cuda_sm10x_tcgen05_guardrail_trap_unallocated_columns_being_dealloced) ;  /* 0x0000004800c87944 */ /* 0x028fea0003c00000 */
.L_x_87:
[----:B------:R-:W-:Y:S01]  /*4810*/  NOP ;  /* 0x0000000000007918 */ /* 0x000fe20000000000 */
[----:B----4-:R-:W-:Y:S05]  /*4820*/  EXIT ;  /* 0x000000000000794d */ /* 0x010fea0003800000 */
.L_x_58:
[----:B------:R-:W-:-:S09]  /*4830*/  UISETP.NE.OR UP0, UPT, UR20, 0x3, !UP4 ;  /* 0x000000031400788c */ /* 0x000fd2000e705670 */
[----:B------:R-:W-:Y:S05]  /*4840*/  BRA.U UP0, `(.L_x_88) ;  /* 0x0000001100207547 */ /* 0x000fea000b800000 */
[----:B------:R-:W2:Y:S01]  /*4850*/  LDCU.64 UR4, c[0x0][0x888] ;  /* 0x00011100ff0477ac */ /* 0x000ea20008000a00 */
[----:B------:R-:W3:Y:S01]  /*4860*/  LDC.64 R12, c[0x0][0x348] ;  /* 0x0000d200ff0c7b82 */ /* 0x000ee20000000a00 */
[----:B------:R-:W-:Y:S02]  /*4870*/  HFMA2 R9, -RZ, RZ, 0, 0 ;  /* 0x00000000ff097431 */ /* 0x000fe400000001ff */
[----:B------:R-:W-:Y:S01]  /*4880*/  IMAD.MOV.U32 R11, RZ, RZ, 0x1 ;  /* 0x00000001ff0b7424 */ /* 0x000fe200078e00ff */
[----:B------:R-:W4:Y:S01]  /*4890*/  LDCU UR37, c[0x0][0x370] ;  /* 0x00006e00ff2577ac */ /* 0x000f220008000800 */
[----:B------:R-:W-:Y:S01]  /*48a0*/  IMAD.MOV.U32 R10, RZ, RZ, RZ ;  /* 0x000000ffff0a7224 */ /* 0x000fe200078e00ff */
[----:B------:R-:W-:Y:S01]  /*48b0*/  MOV R3, 0x2000 ;  /* 0x0000200000037802 */ /* 0x000fe20000000f00 */
[----:B------:R-:W4:Y:S01]  /*48c0*/  LDCU.128 UR32, c[0x0][0xb10] ;  /* 0x00016200ff2077ac */ /* 0x000f220008000c00 */
[----:B------:R-:W1:Y:S01]  /*48d0*/  LDCU UR29, c[0x0][0x374] ;  /* 0x00006e80ff1d77ac */ /* 0x000e620008000800 */
[----:B------:R-:W1:Y:S01]  /*48e0*/  LDCU.64 UR30, c[0x0][0x890] ;  /* 0x00011200ff1e77ac */ /* 0x000e620008000a00 */
[----:B--2---:R-:W-:Y:S01]  /*48f0*/  UISETP.NE.U32.AND UP0, UPT, UR4, URZ, UPT ;  /* 0x000000ff0400728c */ /* 0x004fe2000bf05070 */
[----:B------:R-:W2:Y:S01]  /*4900*/  LDCU UR15, c[0x0][0xb0c] ;  /* 0x00016180ff0f77ac */ /* 0x000ea20008000800 */
[----:B------:R-:W3:Y:S01]  /*4910*/  LDCU UR40, c[0x0][0xb20] ;  /* 0x00016400ff2877ac */ /* 0x000ee20008000800 */
[----:B------:R-:W3:Y:S01]  /*4920*/  LDCU UR4, c[0x0][0xb30] ;  /* 0x00016600ff0477ac */ /* 0x000ee20008000800 */
[----:B----4-:R-:W-:-:S02]  /*4930*/  UIMAD.WIDE.U32 UR6, UR37, UR32, URZ ;  /* 0x00000020250672a5 */ /* 0x010fc4000f8e00ff */
[----:B-1----:R-:W-:Y:S02]  /*4940*/  UIMAD.WIDE.U32 UR8, UR29, UR35, URZ ;  /* 0x000000231d0872a5 */ /* 0x002fe4000f8e00ff */
[----:B------:R-:W-:Y:S02]  /*4950*/  UISETP.NE.U32.AND UP6, UPT, UR30, URZ, UPT ;  /* 0x000000ff1e00728c */ /* 0x000fe4000bfc5070 */
[----:B------:R-:W-:Y:S01]  /*4960*/  UISETP.NE.AND.EX UP5, UPT, UR5, URZ, UPT, UP0 ;  /* 0x000000ff0500728c */ /* 0x000fe2000bfa5300 */
[----:B------:R-:W-:Y:S01]  /*4970*/  UMOV UR24, 0x400 ;  /* 0x0000040000187882 */ /* 0x000fe20000000000 */
[----:B------:R-:W-:Y:S01]  /*4980*/  UISETP.NE.AND UP0, UPT, UR42, 0x1, UPT ;  /* 0x000000012a00788c */ /* 0x000fe2000bf05270 */
[----:B------:R-:W-:Y:S01]  /*4990*/  UMOV UR6, UR7 ;  /* 0x0000000700067c82 */ /* 0x000fe20008000000 */
[----:B------:R-:W-:Y:S01]  /*49a0*/  UMOV UR38, UR9 ;  /* 0x0000000900267c82 */ /* 0x000fe20008000000 */
[----:B--2---:R-:W-:Y:S01]  /*49b0*/  UISETP.NE.AND UP0, UPT, UR15, 0x1, UPT ;  /* 0x000000010f00788c */ /* 0x004fe2000bf05270 */
[----:B------:R-:W-:Y:S01]  /*49c0*/  UMOV UR25, URZ ;  /* 0x000000ff00197c82 */ /* 0x000fe20008000000 */
[----:B------:R-:W-:-:S02]  /*49d0*/  UPLOP3.LUT UP4, UPT, UPT, UPT, UPT, 0x40, 0x4 ;  /* 0x000000000004789c */ /* 0x000fc40003f8e870 */
[----:B------:R-:W-:Y:S01]  /*49e0*/  UISETP.GE.AND UP2, UPT, UR42, 0x1, UPT ;  /* 0x000000012a00788c */ /* 0x000fe2000bf46270 */
[----:B------:R-:W1:Y:S01]  /*49f0*/  LDCU.64 UR16, c[0x0][0xb28] ;  /* 0x00016500ff1077ac */ /* 0x000e620008000a00 */
[----:B------:R-:W-:Y:S02]  /*4a00*/  ULEA UR24, UR55, UR24, 0x18 ;  /* 0x0000001837187291 */ /* 0x000fe4000f8ec0ff */
[----:B------:R-:W-:Y:S02]  /*4a10*/  UISETP.NE.AND.EX UP6, UPT, UR31, URZ, UPT, UP6 ;  /* 0x000000ff1f00728c */ /* 0x000fe4000bfc5360 */
[----:B------:R-:W-:Y:S02]  /*4a20*/  USHF.R.U32.HI UR39, URZ, UR33, UR6 ;  /* 0x00000021ff277299 */ /* 0x000fe40008011606 */
[----:B---3--:R-:W-:Y:S02]  /*4a30*/  USHF.R.U32.HI UR38, URZ, UR40, UR38 ;  /* 0x00000028ff267299 */ /* 0x008fe40008011626 */
[----:B------:R-:W-:-:S02]  /*4a40*/  UISETP.NE.AND UP0, UPT, UR34, 0x1, UPT ;  /* 0x000000012200788c */ /* 0x000fc4000bf05270 */
[----:B------:R-:W-:-:S11]  /*4a50*/  UISETP.NE.AND UP3, UPT, UR4, 0x1, UPT ;  /* 0x000000010400788c */ /* 0x000fd6000bf65270 */
.L_x_97:
[C---:B------:R-:W-:Y:S02]  /*4a60*/  LEA R8, R10.reuse, UR24, 0x3 ;  /* 0x000000180a087c11 */ /* 0x040fe4000f8e18ff */
[----:B------:R-:W-:Y:S02]  /*4a70*/  SHF.L.U32 R5, R9, 0x1f, RZ ;  /* 0x0000001f09057819 */ /* 0x000fe400000006ff */
[----:B------:R-:W-:Y:S02]  /*4a80*/  LEA R6, R10, UR24, 0x4 ;  /* 0x000000180a067c11 */ /* 0x000fe4000f8e20ff */
[----:B--2---:R-:W2:Y:S02]  /*4a90*/  SYNCS.PHASECHK.TRANS64.TRYWAIT P0, [R8+URZ+0x90], R5 ;  /* 0x00009005080075a7 */ /* 0x004ea400080011ff */
[----:B--2---:R-:W-:Y:S05]  /*4aa0*/  @!P0 BRA `(.L_x_89) ;  /* 0x00000044002c8947 */ /* 0x004fea0003800000 */
.L_x_168:
[----:B--2---:R-:W2:Y:S01]  /*4ab0*/  LDS.128 R4, [R6+0x120] ;  /* 0x0001200006047984 */ /* 0x004ea20000000c00 */
[----:B------:R-:W-:Y:S01]  /*4ac0*/  UISETP.GE.AND UP0, UPT, UR42, 0x1, UPT ;  /* 0x000000012a00788c */ /* 0x000fe2000bf06270 */
[----:B------:R-:W-:Y:S01]  /*4ad0*/  @!PT LDS RZ, [RZ] ;  /* 0x00000000fffff984 */ /* 0x000fe20000000800 */
[----:B------:R-:W-:Y:S01]  /*4ae0*/  @!PT LDS RZ, [RZ] ;  /* 0x00000000fffff984 */ /* 0x000fe20000000800 */
[----:B------:R-:W-:Y:S01]  /*4af0*/  @!PT LDS RZ, [RZ] ;  /* 0x00000000fffff984 */ /* 0x000fe20000000800 */
[----:B------:R-:W-:Y:S01]  /*4b00*/  @!PT LDS RZ, [RZ] ;  /* 0x00000000fffff984 */ /* 0x000fe20000000800 */
[----:B------:R3:W-:Y:S06]  /*4b10*/  MEMBAR.ALL.CTA ;  /* 0x0000000000007992 */ /* 0x0007ec0000008000 */
[----:B---3--:R-:W3:Y:S01]  /*4b20*/  FENCE.VIEW.ASYNC.S ;  /* 0x00000000000073c6 */ /* 0x008ee20000000000 */
[----:B--2---:R-:W-:Y:S11]  /*4b30*/  LOP3.LUT P0, RZ, R6, 0x1, RZ, 0xc0, !PT ;  /* 0x0000000106ff7812 */ /* 0x004ff6000780c0ff */
[----:B------:R-:W-:Y:S02]  /*4b40*/  @!UPT UIADD3 URZ, UPT, UPT, URZ, URZ, URZ ;  /* 0x000000fffffff290 */ /* 0x000fe4000fffe0ff */
[----:B---3--:R-:W-:Y:S01]  /*4b50*/  VOTEU.ANY UP2, P0 ;  /* 0x0000000000ff7886 */ /* 0x008fe20000040100 */
[----:B------:R-:W-:Y:S11]  /*4b60*/  PLOP3.LUT P0, PT, PT, PT, UP2, 0x80, 0x8 ;  /* 0x000000000008781c */ /* 0x000ff60003f0f028 */
[----:B------:R-:W-:Y:S02]  /*4b70*/  @!UPT UIADD3 URZ, UPT, UPT, URZ, URZ, URZ ;  /* 0x000000fffffff290 */ /* 0x000fe4000fffe0ff */
[----:B------:R-:W-:Y:S02]  /*4b80*/  @P0 SHF.R.U32.HI R0, RZ, 0x10, R5 ;  /* 0x00000010ff000819 */ /* 0x000fe40000011605 */
[----:B------:R-:W-:Y:S02]  /*4b90*/  @P0 MOV R2, R4 ;  /* 0x0000000400020202 */ /* 0x000fe40000000f00 */
[----:B------:R-:W-:Y:S01]  /*4ba0*/  @P0 R2UR UR4, R0 ;  /* 0x00000000000402ca */ /* 0x000fe200000e0000 */
[----:B------:R-:W-:Y:S01]  /*4bb0*/  VIADD R0, R8, 0xa0 ;  /* 0x000000a008007836 */ /* 0x000fe20000000000 */
[----:B------:R-:W-:Y:S02]  /*4bc0*/  @P0 LOP3.LUT R4, R5, 0xffff, RZ, 0xc0, !PT ;  /* 0x0000ffff05040812 */ /* 0x000fe400078ec0ff */
[----:B------:R-:W-:Y:S02]  /*4bd0*/  @P0 R2UR UR6, R2 ;  /* 0x00000000020602ca */ /* 0x000fe400000e0000 */
[----:B------:R-:W-:Y:S02]  /*4be0*/  PRMT R0, RZ, 0x654, R0 ;  /* 0x00000654ff007816 */ /* 0x000fe40000000000 */
[----:B------:R-:W-:Y:S02]  /*4bf0*/  @P0 R2UR UR5, R4 ;  /* 0x00000000040502ca */ /* 0x000fe400000e0000 */
[----:B------:R2:W-:Y:S03]  /*4c00*/  SYNCS.ARRIVE.TRANS64.RED.A1T0 RZ, [R0+URZ], RZ ;  /* 0x000000ff00ff79a7 */ /* 0x0005e600081004ff */
[----:B------:R-:W-:Y:S04]  /*4c10*/  @UP2 UMOV UR28, UR4 ;  /* 0x00000004001c2c82 */ /* 0x000fe80008000000 */
[----:B------:R-:W-:Y:S04]  /*4c20*/  @UP2 UMOV UR14, UR6 ;  /* 0x00000006000e2c82 */ /* 0x000fe80008000000 */
[----:B------:R-:W-:Y:S01]  /*4c30*/  @UP2 UMOV UR13, UR5 ;  /* 0x00000005000d2c82 */ /* 0x000fe20008000000 */
[----:B------:R-:W-:Y:S05]  /*4c40*/  BRA.U !UP0, `(.L_x_90) ;  /* 0x0000000108c07547 */ /* 0x000fea000b800000 */
[----:B------:R-:W-:Y:S02]  /*4c50*/  UIMAD.WIDE.U32 UR8, UR13, UR35, URZ ;  /* 0x000000230d0872a5 */ /* 0x000fe4000f8e00ff */
[----:B------:R-:W-:Y:S02]  /*4c60*/  UP2UR UR12, UPR, URZ, 0x4 ;  /* 0x00000004ff0c7883 */ /* 0x000fe40008000000 */
[----:B------:R-:W-:Y:S02]  /*4c70*/  UISETP.NE.AND UP2, UPT, UR34, 0x1, UPT ;  /* 0x000000012200788c */ /* 0x000fe4000bf45270 */
[----:B------:R-:W-:Y:S02]  /*4c80*/  UIMAD.WIDE.U32 UR10, UR14, UR32, URZ ;  /* 0x000000200e0a72a5 */ /* 0x000fe4000f8e00ff */
[----:B------:R-:W-:Y:S02]  /*4c90*/  USEL UR4, UR29, UR38, !UP2 ;  /* 0x000000261d047287 */ /* 0x000fe4000d000000 */
[----:B------:R-:W-:Y:S02]  /*4ca0*/  UISETP.NE.AND UP0, UPT, UR15, 0x1, UPT ;  /* 0x000000010f00788c */ /* 0x000fe4000bf05270 */
[----:B------:R-:W-:Y:S02]  /*4cb0*/  UP2UR UR22, UPR, URZ, 0x2 ;  /* 0x00000002ff167883 */ /* 0x000fe40008000000 */
[----:B------:R-:W-:Y:S02]  /*4cc0*/  UISETP.NE.AND UP1, UPT, UR42, 0x1, UPT ;  /* 0x000000012a00788c */ /* 0x000fe4000bf25270 */
[----:B-1----:R-:W-:Y:S02]  /*4cd0*/  UIMAD.WIDE.U32 UR18, UR4, UR16, URZ ;  /* 0x00000010041272a5 */ /* 0x002fe4000f8e00ff */
[----:B------:R-:W-:Y:S01]  /*4ce0*/  USEL UR7, UR37, UR39, !UP0 ;  /* 0x0000002725077287 */ /* 0x000fe2000c000000 */
[----:B------:R-:W-:Y:S02]  /*4cf0*/  UMOV UR5, UR9 ;  /* 0x0000000900057c82 */ /* 0x000fe40008000000 */
[----:B------:R-:W-:Y:S02]  /*4d00*/  USHF.R.U32.HI UR6, URZ, UR40, UR5 ;  /* 0x00000028ff067299 */ /* 0x000fe40008011605 */
[----:B------:R-:W-:Y:S02]  /*4d10*/  UIMAD.WIDE.U32 UR20, UR7, UR16, URZ ;  /* 0x00000010071472a5 */ /* 0x000fe4000f8e00ff */
[----:B------:R-:W-:Y:S02]  /*4d20*/  USEL UR6, UR13, UR6, !UP2 ;  /* 0x000000060d067287 */ /* 0x000fe4000d000000 */
[----:B------:R-:W-:Y:S01]  /*4d30*/  UISETP.NE.AND UP2, UPT, UR12, URZ, UPT ;  /* 0x000000ff0c00728c */ /* 0x000fe2000bf45270 */
[----:B------:R-:W-:Y:S01]  /*4d40*/  UMOV UR5, UR11 ;  /* 0x0000000b00057c82 */ /* 0x000fe20008000000 */
[----:B------:R-:W-:Y:S02]  /*4d50*/  UIMAD.WIDE.U32 UR10, UR6, UR16, URZ ;  /* 0x00000010060a72a5 */ /* 0x000fe4000f8e00ff */
[----:B------:R-:W-:Y:S03]  /*4d60*/  USHF.R.U32.HI UR8, URZ, UR33, UR5 ;  /* 0x00000021ff087299 */ /* 0x000fe60008011605 */
[----:B------:R-:W-:Y:S02]  /*4d70*/  UMOV UR5, UR19 ;  /* 0x0000001300057c82 */ /* 0x000fe40008000000 */
[----:B------:R-:W-:Y:S03]  /*4d80*/  @UP1 USHF.R.U32.HI UR4, URZ, UR17, UR5 ;  /* 0x00000011ff041299 */ /* 0x000fe60008011605 */
[----:B------:R-:W-:Y:S01]  /*4d90*/  UMOV UR5, UR21 ;  /* 0x0000001500057c82 */ /* 0x000fe20008000000 */
[----:B------:R-:W-:Y:S02]  /*4da0*/  UIMAD UR4, UR42, UR4, URZ ;  /* 0x000000042a0472a4 */ /* 0x000fe4000f8e02ff */
[----:B------:R-:W-:Y:S02]  /*4db0*/  @UP1 USHF.R.U32.HI UR7, URZ, UR17, UR5 ;  /* 0x00000011ff071299 */ /* 0x000fe40008011605 */
[----:B------:R-:W-:Y:S02]  /*4dc0*/  USEL UR5, UR14, UR8, !UP0 ;  /* 0x000000080e057287 */ /* 0x000fe4000c000000 */
[----:B------:R-:W-:Y:S02]  /*4dd0*/  UIMAD UR8, UR42, UR7, URZ ;  /* 0x000000072a0872a4 */ /* 0x000fe4000f8e02ff */
[----:B------:R-:W-:Y:S03]  /*4de0*/  UISETP.GE.AND UP0, UPT, UR6, UR4, UPT ;  /* 0x000000040600728c */ /* 0x000fe6000bf06270 */
[----:B------:R-:W-:Y:S01]  /*4df0*/  UMOV UR4, UR11 ;  /* 0x0000000b00047c82 */ /* 0x000fe20008000000 */
[----:B------:R-:W-:Y:S02]  /*4e00*/  UISETP.GE.OR UP0, UPT, UR5, UR8, UP0 ;  /* 0x000000080500728c */ /* 0x000fe40008706670 */
[----:B------:R-:W-:Y:S02]  /*4e10*/  USHF.R.U32.HI UR4, URZ, UR17, UR4 ;  /* 0x00000011ff047299 */ /* 0x000fe40008011604 */
[----:B------:R-:W-:Y:S02]  /*4e20*/  UIMAD.WIDE.U32 UR8, UR5, UR16, URZ ;  /* 0x00000010050872a5 */ /* 0x000fe4000f8e00ff */
[----:B------:R-:W-:Y:S04]  /*4e30*/  USEL UR10, UR6, UR4, !UP1 ;  /* 0x00000004060a7287 */ /* 0x000fe8000c800000 */
[----:B------:R-:W-:Y:S01]  /*4e40*/  UIADD3 UR11, UPT, UPT, -UR10, URZ, URZ ;  /* 0x000000ff0a0b7290 */ /* 0x000fe2000fffe1ff */
[----:B------:R-:W-:Y:S02]  /*4e50*/  @!UP0 UMOV UR4, UR9 ;  /* 0x0000000900048c82 */ /* 0x000fe40008000000 */
[----:B------:R-:W-:Y:S02]  /*4e60*/  @!UP0 USHF.R.U32.HI UR4, URZ, UR17, UR4 ;  /* 0x00000011ff048299 */ /* 0x000fe40008011604 */
[----:B------:R-:W-:Y:S02]  /*4e70*/  UIMAD UR8, UR42, UR11, UR6 ;  /* 0x0000000b2a0872a4 */ /* 0x000fe4000f8e0206 */
[----:B------:R-:W-:Y:S02]  /*4e80*/  @!UP0 USEL UR4, UR5, UR4, !UP1 ;  /* 0x0000000405048287 */ /* 0x000fe4000c800000 */
[----:B------:R-:W-:Y:S02]  /*4e90*/  UISETP.NE.AND UP1, UPT, UR22, URZ, UPT ;  /* 0x000000ff1600728c */ /* 0x000fe4000bf25270 */
[----:B------:R-:W-:Y:S02]  /*4ea0*/  @!UP0 UIMAD UR8, UR7, UR8, UR4 ;  /* 0x00000008070882a4 */ /* 0x000fe4000f8e0204 */
[----:B------:R-:W-:Y:S02]  /*4eb0*/  @!UP0 UIADD3 UR9, UPT, UPT, UR10, -UR4, URZ ;  /* 0x800000040a098290 */ /* 0x000fe4000fffe0ff */
[----:B------:R-:W-:Y:S02]  /*4ec0*/  UIADD3 UR4, UPT, UPT, -UR5, URZ, URZ ;  /* 0x000000ff05047290 */ /* 0x000fe4000fffe1ff */
[----:B------:R-:W-:Y:S02]  /*4ed0*/  UIADD3 UR7, UPT, UPT, -UR6, URZ, URZ ;  /* 0x000000ff06077290 */ /* 0x000fe4000fffe1ff */
[----:B------:R-:W-:Y:S02]  /*4ee0*/  @!UP0 UIMAD UR6, UR9, UR42, UR5 ;  /* 0x0000002a090682a4 */ /* 0x000fe4000f8e0205 */
[----:B------:R-:W-:Y:S02]  /*4ef0*/  UIMAD UR14, UR15, UR4, UR14 ;  /* 0x000000040f0e72a4 */ /* 0x000fe4000f8e020e */
[----:B------:R-:W-:Y:S01]  /*4f00*/  UIMAD UR13, UR34, UR7, UR13 ;  /* 0x00000007220d72a4 */ /* 0x000fe2000f8e020d */
[----:B------:R-:W-:Y:S02]  /*4f10*/  @!UP0 UMOV UR5, UR8 ;  /* 0x0000000800058c82 */ /* 0x000fe40008000000 */
[----:B------:R-:W-:Y:S02]  /*4f20*/  UIMAD UR14, UR5, UR15, UR14 ;  /* 0x0000000f050e72a4 */ /* 0x000fe4000f8e020e */
[----:B------:R-:W-:Y:S11]  /*4f30*/  UIMAD UR13, UR6, UR34, UR13 ;  /* 0x00000022060d72a4 */ /* 0x000ff6000f8e020d */
[----:B------:R-:W-:Y:S01]  /*4f40*/  @!UPT UIADD3 URZ, UPT, UPT, URZ, URZ, URZ ;  /* 0x000000fffffff290 */ /* 0x000fe2000fffe0ff */
.L_x_90:
[----:B------:R-:W3:Y:S01]  /*4f50*/  @!UP3 LDCU.128 UR20, c[0x0][0xb10] ;  /* 0x00016200ff14b7ac */ /* 0x000ee20008000c00 */
[----:B------:R-:W-:Y:S04]  /*4f60*/  ISETP.NE.U32.AND P0, PT, RZ, UR30, PT ;  /* 0x0000001eff007c0c */ /* 0x000fe8000bf05070 */
[----:B------:R-:W-:Y:S01]  /*4f70*/  ISETP.NE.AND.EX P0, PT, RZ, UR31, PT, P0 ;  /* 0x0000001fff007c0c */ /* 0x000fe2000bf05300 */
[----:B------:R-:W4:Y:S01]  /*4f80*/  @!UP3 LDCU UR5, c[0x0][0xb0c] ;  /* 0x00016180ff05b7ac */ /* 0x000f220008000800 */
[----:B------:R-:W-:Y:S02]  /*4f90*/  USHF.L.U32 UR11, UR26, 0x7, URZ ;  /* 0x000000071a0b7899 */ /* 0x000fe400080006ff */
[----:B------:R-:W-:Y:S02]  /*4fa0*/  USHF.L.U32 UR10, UR27, 0x6, URZ ;  /* 0x000000061b0a7899 */ /* 0x000fe400080006ff */
[----:B---3--:R-:W-:Y:S07]  /*4fb0*/  UIMAD.WIDE.U32 UR6, UR14, UR20, URZ ;  /* 0x000000140e0672a5 */ /* 0x008fee000f8e00ff */
[----:B------:R-:W-:Y:S01]  /*4fc0*/  @!UP3 UMOV UR4, UR7 ;  /* 0x000000070004bc82 */ /* 0x000fe20008000000 */
[----:B----4-:R-:W-:Y:S02]  /*4fd0*/  @!UP3 UISETP.NE.AND UP0, UPT, UR5, 0x1, UPT ;  /* 0x000000010500b88c */ /* 0x010fe4000bf05270 */
[----:B------:R-:W-:Y:S02]  /*4fe0*/  @!UP3 USHF.R.U32.HI UR4, URZ, UR21, UR4 ;  /* 0x00000015ff04b299 */ /* 0x000fe40008011604 */
[----:B------:R-:W-:Y:S02]  /*4ff0*/  UIMAD.WIDE.U32 UR6, UR13, UR23, URZ ;  /* 0x000000170d0672a5 */ /* 0x000fe4000f8e00ff */
[----:B------:R-:W-:Y:S02]  /*5000*/  @!UP3 USEL UR8, UR14, UR4, !UP0 ;  /* 0x000000040e08b287 */ /* 0x000fe4000c000000 */
[----:B------:R-:W-:Y:S03]  /*5010*/  @!UP3 UISETP.NE.AND UP0, UPT, UR22, 0x1, UPT ;  /* 0x000000011600b88c */ /* 0x000fe6000bf05270 */
[----:B------:R-:W-:Y:S02]  /*5020*/  @!UP3 UMOV UR6, UR7 ;  /* 0x000000070006bc82 */ /* 0x000fe40008000000 */
[----:B------:R-:W3:Y:S02]  /*5030*/  @!UP3 LDCU UR4, c[0x0][0xb20] ;  /* 0x00016400ff04b7ac */ /* 0x000ee40008000800 */
[----:B---3--:R-:W-:Y:S04]  /*5040*/  @!UP3 USHF.R.U32.HI UR6, URZ, UR4, UR6 ;  /* 0x00000004ff06b299 */ /* 0x008fe80008011606 */
[----:B------:R-:W-:Y:S04]  /*5050*/  @!UP3 USEL UR6, UR13, UR6, !UP0 ;  /* 0x000000060d06b287 */ /* 0x000fe8000c000000 */
[----:B------:R-:W-:Y:S02]  /*5060*/  @!UP3 UIADD3 UR4, UPT, UPT, -UR8, UR6, URZ ;  /* 0x000000060804b290 */ /* 0x000fe4000fffe1ff */
[----:B------:R-:W-:Y:S02]  /*5070*/  @!UP3 UIADD3 UR6, UPT, UPT, UR8, -UR6, URZ ;  /* 0x800000060806b290 */ /* 0x000fe4000fffe0ff */
[----:B------:R-:W-:Y:S02]  /*5080*/  @!UP3 UIMAD UR14, UR4, UR5, UR14 ;  /* 0x00000005040eb2a4 */ /* 0x000fe4000f8e020e */
[----:B------:R-:W-:Y:S01]  /*5090*/  @!UP3 UIMAD UR13, UR6, UR22, UR13 ;  /* 0x00000016060db2a4 */ /* 0x000fe2000f8e020d */
[----:B------:R-:W-:Y:S11]  /*50a0*/  BRA.U UP4, `(.L_x_91) ;  /* 0x0000000104107547 */ /* 0x000ff6000b800000 */
[----:B--2---:R-:W-:Y:S04]  /*50b0*/  MOV R0, UR43 ;  /* 0x0000002b00007c02 */ /* 0x004fe80008000f00 */
[----:B------:R-:W-:Y:S04]  /*50c0*/  SHF.L.U32 R5, R0, 0x1f, RZ ;  /* 0x0000001f00057819 */ /* 0x000fe800000006ff */
[----:B------:R-:W2:Y:S02]  /*50d0*/  SYNCS.PHASECHK.TRANS64.TRYWAIT P1, [UR24+0x88], R5 ;  /* 0x00008805ff0075a7 */ /* 0x000ea40008021118 */
[----:B--2---:R-:W-:Y:S05]  /*50e0*/  @!P1 BRA `(.L_x_92) ;  /* 0x0000003c00b09947 */ /* 0x004fea0003800000 */
.L_x_91:
[----:B------:R-:W-:Y:S05]  /*50f0*/  BRA.U !UP6, `(.L_x_93) ;  /* 0x000000010e387547 */ /* 0x000fea000b800000 */
[----:B------:R-:W-:Y:S01]  /*5100*/  UPLOP3.LUT UP1, UPT, UPT, UPT, UP5, 0x80, 0x8 ;  /* 0x000000000008789c */ /* 0x000fe20003f2f050 */
[----:B--2---:R-:W-:Y:S01]  /*5110*/  HFMA2 R0, -RZ, RZ, 0, 5.9604644775390625e-08 ;  /* 0x00000001ff007431 */ /* 0x004fe200000001ff */
[----:B------:R-:W2:Y:S01]  /*5120*/  LDCU.64 UR8, c[0x0][0x358] ;  /* 0x00006b00ff0877ac */ /* 0x000ea20008000a00 */
[----:B------:R-:W-:Y:S03]  /*5130*/  IMAD.MOV.U32 R84, RZ, RZ, 0x1 ;  /* 0x00000001ff547424 */ /* 0x000fe600078e00ff */
[----:B------:R-:W-:Y:S05]  /*5140*/  PLOP3.LUT P1, PT, PT, PT, UP1, 0x80, 0x8 ;  /* 0x000000000008781c */ /* 0x000fea0003f2f018 */
[----:B------:R-:W3:Y:S01]  /*5150*/  @UP1 LDCU.64 UR4, c[0x0][0x888] ;  /* 0x00011100ff0417ac */ /* 0x000ee20008000a00 */
[----:B------:R-:W-:Y:S07]  /*5160*/  @UP1 UIMAD UR6, UR36, UR30, URZ ;  /* 0x0000001e240612a4 */ /* 0x000fee000f8e02ff */
[----:B------:R-:W-:Y:S01]  /*5170*/  @!P1 PRMT R84, R0, 0x7610, R84 ;  /* 0x0000761000549816 */ /* 0x000fe20000000054 */
[----:B---3--:R-:W-:Y:S06]  /*5180*/  @UP1 UIMAD.WIDE UR4, UR6, 0x4, UR4 ;  /* 0x00000004060418a5 */ /* 0x008fec000f8e0204 */
[----:B------:R-:W-:Y:S01]  /*5190*/  IMAD.U32 R4, RZ, RZ, UR4 ;  /* 0x00000004ff047e24 */ /* 0x000fe2000f8e00ff */
[----:B------:R-:W-:Y:S04]  /*51a0*/  MOV R5, UR5 ;  /* 0x0000000500057c02 */ /* 0x000fe80008000f00 */
[----:B------:R-:W3:Y:S01]  /*51b0*/  @!UP1 LDCU UR4, c[0x0][0x880] ;  /* 0x00011000ff0497ac */ /* 0x000ee20008000800 */
[----:B--2--5:R4:W5:Y:S02]  /*51c0*/  @P1 LDG.E R41, desc[UR8][R4.64] ;  /* 0x0000000804291981 */ /* 0x024964000c1e1900 */
[----:B---34-:R-:W-:Y:S07]  /*51d0*/  @!P1 IMAD.U32 R41, RZ, RZ, UR4 ;  /* 0x00000004ff299e24 */ /* 0x018fee000f8e00ff */
.L_x_93:
[----:B-----5:R-:W-:Y:S01]  /*51e0*/  @!P0 FSETP.EQ.AND P2, PT, R41, RZ, PT ;  /* 0x000000ff2900820b */ /* 0x020fe20003f42000 */
[----:B------:R-:W-:Y:S01]  /*51f0*/  @!UPT UIADD3 URZ, UPT, UPT, URZ, URZ, URZ ;  /* 0x000000fffffff290 */ /* 0x000fe2000fffe0ff */
[----:B------:R-:W-:Y:S11]  /*5200*/  @!P0 BRA `(.L_x_94) ;  /* 0x0000000000148947 */ /* 0x000ff60003800000 */
[----:B------:R-:W-:Y:S02]  /*5210*/  LOP3.LUT P0, RZ, R84, 0xff, RZ, 0xc0, !PT ;  /* 0x000000ff54ff7812 */ /* 0x000fe4000780c0ff */
[----:B------:R-:W-:Y:S04]  /*5220*/  PLOP3.LUT P2, PT, PT, PT, UP1, 0x80, 0x8 ;  /* 0x000000000008781c */ /* 0x000fe80003f4f018 */
[----:B------:R-:W-:Y:S07]  /*5230*/  PLOP3.LUT P2, PT, P2, PT, PT, 0x8, 0x80 ;  /* 0x000000000080781c */ /* 0x000fee000174e170 */
[----:B------:R-:W-:Y:S11]  /*5240*/  @P0 FSETP.EQ.AND P2, PT, R41, RZ, PT ;  /* 0x000000ff2900020b */ /* 0x000ff60003f42000 */
[----:B------:R-:W-:Y:S02]  /*5250*/  @!UPT UIADD3 URZ, UPT, UPT, URZ, URZ, URZ ;  /* 0x000000fffffff290 */ /* 0x000fe4000fffe0ff */
.L_x_94:
[----:B------:R-:W-:Y:S01]  /*5260*/  ULEA UR4, UR25, UR24, 0x3 ;  /* 0x0000001819047291 */ /* 0x000fe2000f8e18ff */
[----:B--2---:R-:W-:Y:S02]  /*5270*/  SHF.L.U32 R5, R11, 0x1f, RZ ;  /* 0x0000001f0b057819 */ /* 0x004fe400000006ff */
[----:B------:R-:W-:Y:S04]  /*5280*/  ELECT P1, URZ, PT ;  /* 0x0000000000ff782f */ /* 0x000fe80003820000 */
[----:B------:R-:W-:Y:S02]  /*5290*/  PLOP3.LUT P1, PT, P2, P1, PT, 0xf2, 0x2f ;  /* 0x00000000002f781c */ /* 0x000fe40001723e72 */
[----:B------:R-:W2:Y:S02]  /*52a0*/  SYNCS.PHASECHK.TRANS64.TRYWAIT P0, [UR4+0x68], R5 ;  /* 0x00006805ff0075a7 */ /* 0x000ea40008001104 */
[----:B--2---:R-:W-:Y:S09]  /*52b0*/  @!P0 BRA `(.L_x_95) ;  /* 0x0000003c00548947 */ /* 0x004ff20003800000 */
.L_x_171:
[----:B------:R-:W-:Y:S01]  /*52c0*/  VOTEU.ALL UP0, P1 ;  /* 0x0000000000ff7886 */ /* 0x000fe20000800000 */
[----:B------:R-:W-:Y:S01]  /*52d0*/  @!P1 IADD3 R4, P0, PT, R12, 0x580, RZ ;  /* 0x000005800c049810 */ /* 0x000fe20007f1e0ff */
[----:B------:R-:W-:Y:S01]  /*52e0*/  UIADD3 UR9, UPT, UPT, UR4, 0x50, URZ ;  /* 0x0000005004097890 */ /* 0x000fe2000fffe0ff */
[----:B------:R-:W-:Y:S01]  /*52f0*/  VIADD R10, R10, 0x1 ;  /* 0x000000010a0a7836 */ /* 0x000fe20000000000 */
[----:B------:R-:W-:Y:S01]  /*5300*/  UMOV UR22, 0x0 ;  /* 0x0000000000167882 */ /* 0x000fe20000000000 */
[----:B------:R-:W-:Y:S01]  /*5310*/  @!UP0 ULEA UR5, UR25, UR24, 0xd ;  /* 0x0000001819058291 */ /* 0x000fe2000f8e68ff */
[----:B------:R-:W-:Y:S01]  /*5320*/  @!P1 IMAD.X R2, RZ, RZ, R13, P0 ;  /* 0x000000ffff029224 */ /* 0x000fe200000e060d */
[----:B------:R-:W-:Y:S01]  /*5330*/  @!P1 R2UR UR7, R4 ;  /* 0x00000000040792ca */ /* 0x000fe200000e0000 */
[----:B------:R-:W-:Y:S01]  /*5340*/  UMOV UR23, 0x10000000 ;  /* 0x1000000000177882 */ /* 0x000fe20000000000 */
[----:B------:R-:W-:Y:S02]  /*5350*/  @!UP0 UIADD3 UR8, UPT, UPT, UR5, 0x200, URZ ;  /* 0x0000020005088890 */ /* 0x000fe4000fffe0ff */
[----:B------:R-:W-:Y:S01]  /*5360*/  UIADD3 UR5, UPT, UPT, UR25, 0x1, URZ ;  /* 0x0000000119057890 */ /* 0x000fe2000fffe0ff */
[----:B------:R-:W-:Y:S03]  /*5370*/  UMOV UR12, UR36 ;  /* 0x00000024000c7c82 */ /* 0x000fe60008000000 */
[----:B------:R-:W-:Y:S04]  /*5380*/  UISETP.NE.AND UP0, UPT, UR5, 0x3, UPT ;  /* 0x000000030500788c */ /* 0x000fe8000bf05270 */
[----:B------:R-:W-:Y:S01]  /*5390*/  USEL UR6, UR5, URZ, UP0 ;  /* 0x000000ff05067287 */ /* 0x000fe20008000000 */
[----:B------:R-:W-:Y:S01]  /*53a0*/  @!P1 R2UR UR5, R2 ;  /* 0x00000000020592ca */ /* 0x000fe200000e0000 */
[----:B------:R-:W-:Y:S01]  /*53b0*/  IMAD.U32 R4, RZ, RZ, UR7 ;  /* 0x00000007ff047e24 */ /* 0x000fe2000f8e00ff */
[----:B------:R-:W-:Y:S01]  /*53c0*/  USEL UR20, URZ, 0x1, UP0 ;  /* 0x00000001ff147887 */ /* 0x000fe20008000000 */
[----:B------:R-:W-:Y:S01]  /*53d0*/  @!P1 IMAD.MOV.U32 R2, RZ, RZ, 0x2000 ;  /* 0x00002000ff029424 */ /* 0x000fe200078e00ff */
[----:B------:R-:W-:Y:S01]  /*53e0*/  VOTEU.ALL UP0, P1 ;  /* 0x0000000000ff7886 */ /* 0x000fe20000800000 */
[----:B------:R-:W-:Y:S01]  /*53f0*/  UPRMT UR7, UR55, 0x654, UR9 ;  /* 0x0000065437077896 */ /* 0x000fe20008000009 */
[----:B------:R-:W-:Y:S02]  /*5400*/  @!P1 R2UR UR18, R4 ;  /* 0x00000000041292ca */ /* 0x000fe400000e0000 */
[----:B------:R-:W-:Y:S04]  /*5410*/  LOP3.LUT R11, R11, UR20, RZ, 0x3c, !PT ;  /* 0x000000140b0b7c12 */ /* 0x000fe8000f8e3cff */
[----:B--2---:R-:W-:Y:S01]  /*5420*/  SHF.L.U32 R0, R11, 0x1f, RZ ;  /* 0x0000001f0b007819 */ /* 0x004fe200000006ff */
[----:B------:R-:W-:Y:S01]  /*5430*/  IMAD.U32 R5, RZ, RZ, UR5 ;  /* 0x00000005ff057e24 */ /* 0x000fe2000f8e00ff */
[----:B------:R-:W-:Y:S04]  /*5440*/  ULEA UR5, UR6, UR24, 0x3 ;  /* 0x0000001806057291 */ /* 0x000fe8000f8e18ff */
[----:B------:R-:W-:Y:S11]  /*5450*/  @!P1 R2UR UR19, R5 ;  /* 0x00000000051392ca */ /* 0x000ff600000e0000 */
[----:B------:R-:W-:Y:S02]  /*5460*/  @!UPT UIADD3 URZ, UPT, UPT, URZ, URZ, URZ ;  /* 0x000000fffffff290 */ /* 0x000fe4000fffe0ff */
[----:B------:R2:W-:Y:S01]  /*5470*/  @!UP0 UTMALDG.3D [UR8], [UR18], desc[UR22] ;  /* 0x00001608120085b4 */ /* 0x0005e20008011000 */
[----:B------:R2:W-:Y:S01]  /*5480*/  @!P1 SYNCS.ARRIVE.TRANS64.RED.A0TR RZ, [UR4+0x50], R2 ;  /* 0x00005002ffff99a7 */ /* 0x0005e20008300404 */
[----:B------:R-:W-:Y:S01]  /*5490*/  SYNCS.ARRIVE.TRANS64.RED.A1T0 RZ, [UR7], RZ ;  /* 0x000000ffffff79a7 */ /* 0x000fe20008100407 */
[----:B------:R-:W3:Y:S02]  /*54a0*/  SYNCS.PHASECHK.TRANS64.TRYWAIT P0, [UR5+0x68], R0 ;  /* 0x00006800ff0075a7 */ /* 0x000ee40008001105 */
[----:B--23--:R-:W-:Y:S05]  /*54b0*/  @!P0 BRA `(.L_x_96) ;  /* 0x0000003800ec8947 */ /* 0x00cfea0003800000 */
.L_x_173:
[----:B------:R-:W-:Y:S01]  /*54c0*/  UIADD3 UR9, UPT, UPT, UR5, 0x50, URZ ;  /* 0x0000005005097890 */ /* 0x000fe2000fffe0ff */
[----:B------:R-:W-:Y:S01]  /*54d0*/  @!P1 IADD3 R2, P0, PT, R12, 0x580, RZ ;  /* 0x000005800c029810 */ /* 0x000fe20007f1e0ff */
[----:B------:R-:W-:Y:S01]  /*54e0*/  UPLOP3.LUT UP4, UPT, UPT, UPT, UPT, 0x80, 0x8 ;  /* 0x000000000008789c */ /* 0x000fe20003f8f070 */
[----:B------:R-:W-:Y:S01]  /*54f0*/  R2UR UR22, R86 ;  /* 0x00000000561672ca */ /* 0x000fe200000e0000 */
[----:B------:R-:W-:Y:S01]  /*5500*/  UMOV UR20, 0x0 ;  /* 0x0000000000147882 */ /* 0x000fe20000000000 */
[----:B------:R-:W-:Y:S01]  /*5510*/  UMOV UR21, 0x10000000 ;  /* 0x1000000000157882 */ /* 0x000fe20000000000 */
[----:B------:R-:W-:Y:S01]  /*5520*/  UMOV UR12, UR36 ;  /* 0x00000024000c7c82 */ /* 0x000fe20008000000 */
[----:B------:R-:W-:Y:S01]  /*5530*/  VOTEU.ALL UP0, P1 ;  /* 0x0000000000ff7886 */ /* 0x000fe20000800000 */
[----:B--2---:R-:W-:Y:S01]  /*5540*/  @!P1 IMAD.X R0, RZ, RZ, R13, P0 ;  /* 0x000000ffff009224 */ /* 0x004fe200000e060d */
[----:B------:R-:W-:Y:S01]  /*5550*/  R2UR UR19, R87 ;  /* 0x00000000571372ca */ /* 0x000fe200000e0000 */
[----:B------:R-:W-:Y:S01]  /*5560*/  UMOV UR36, UR28 ;  /* 0x0000001c00247c82 */ /* 0x000fe20008000000 */
[C---:B------:R-:W-:Y:S01]  /*5570*/  ISETP.NE.AND P0, PT, R10.reuse, 0x2, PT ;  /* 0x000000020a00780c */ /* 0x040fe20003f05270 */
[----:B------:R-:W-:Y:S02]  /*5580*/  @!UP0 ULEA UR4, UR6, UR24, 0xd ;  /* 0x0000001806048291 */ /* 0x000fe4000f8e68ff */
[----:B------:R-:W-:Y:S01]  /*5590*/  @!UP0 UIADD3 UR10, UPT, UPT, UR10, 0x20, URZ ;  /* 0x000000200a0a8890 */ /* 0x000fe2000fffe0ff */
[----:B------:R-:W-:Y:S01]  /*55a0*/  SEL R10, R10, RZ, P0 ;  /* 0x000000ff0a0a7207 */ /* 0x000fe20000000000 */
[----:B------:R-:W-:Y:S02]  /*55b0*/  @!UP0 UIADD3 UR8, UPT, UPT, UR4, 0x200, URZ ;  /* 0x0000020004088890 */ /* 0x000fe4000fffe0ff */
[----:B------:R-:W-:Y:S01]  /*55c0*/  UIADD3 UR4, UPT, UPT, UR6, 0x1, URZ ;  /* 0x0000000106047890 */ /* 0x000fe2000fffe0ff */
[----:B------:R-:W-:Y:S01]  /*55d0*/  @!P1 R2UR UR6, R2 ;  /* 0x00000000020692ca */ /* 0x000fe200000e0000 */
[----:B------:R-:W-:Y:S02]  /*55e0*/  UIADD3 UR27, UPT, UPT, UR13, UR22, URZ ;  /* 0x000000160d1b7290 */ /* 0x000fe4000fffe0ff */
[----:B------:R-:W-:Y:S02]  /*55f0*/  UISETP.NE.AND UP0, UPT, UR4, 0x3, UPT ;  /* 0x000000030400788c */ /* 0x000fe4000bf05270 */
[----:B------:R-:W-:Y:S02]  /*5600*/  UIADD3 UR26, UPT, UPT, UR14, UR19, URZ ;  /* 0x000000130e1a7290 */ /* 0x000fe4000fffe0ff */
[----:B------:R-:W-:Y:S01]  /*5610*/  USEL UR25, UR4, URZ, UP0 ;  /* 0x000000ff04197287 */ /* 0x000fe20008000000 */
[----:B------:R-:W-:Y:S01]  /*5620*/  @!P1 R2UR UR4, R0 ;  /* 0x00000000000492ca */ /* 0x000fe200000e0000 */
[----:B------:R-:W-:Y:S01]  /*5630*/  USEL UR18, URZ, 0x1, UP0 ;  /* 0x00000001ff127887 */ /* 0x000fe20008000000 */
[----:B------:R-:W-:Y:S01]  /*5640*/  SEL R0, RZ, 0x1, P0 ;  /* 0x00000001ff007807 */ /* 0x000fe20000000000 */
[----:B------:R-:W-:Y:S02]  /*5650*/  VOTEU.ALL UP0, P1 ;  /* 0x0000000000ff7886 */ /* 0x000fe40000800000 */
[----:B------:R-:W-:Y:S01]  /*5660*/  IMAD.U32 R4, RZ, RZ, UR6 ;  /* 0x00000006ff047e24 */ /* 0x000fe2000f8e00ff */
[----:B------:R-:W-:Y:S02]  /*5670*/  LOP3.LUT R9, R9, R0, RZ, 0x3c, !PT ;  /* 0x0000000009097212 */ /* 0x000fe400078e3cff */
[----:B------:R-:W-:Y:S02]  /*5680*/  LOP3.LUT R11, R11, UR18, RZ, 0x3c, !PT ;  /* 0x000000120b0b7c12 */ /* 0x000fe4000f8e3cff */
[----:B------:R-:W-:Y:S03]  /*5690*/  @!P1 R2UR UR6, R4 ;  /* 0x00000000040692ca */ /* 0x000fe600000e0000 */
[----:B------:R-:W-:Y:S01]  /*56a0*/  IMAD.U32 R5, RZ, RZ, UR4 ;  /* 0x00000004ff057e24 */ /* 0x000fe2000f8e00ff */
[----:B------:R-:W-:Y:S04]  /*56b0*/  UPRMT UR4, UR55, 0x654, UR9 ;  /* 0x0000065437047896 */ /* 0x000fe80008000009 */
[----:B------:R-:W-:Y:S11]  /*56c0*/  @!P1 R2UR UR7, R5 ;  /* 0x00000000050792ca */ /* 0x000ff600000e0000 */
[----:B------:R-:W-:Y:S02]  /*56d0*/  @!UPT UIADD3 URZ, UPT, UPT, URZ, URZ, URZ ;  /* 0x000000fffffff290 */ /* 0x000fe4000fffe0ff */
[----:B------:R2:W-:Y:S01]  /*56e0*/  @!UP0 UTMALDG.3D [UR8], [UR6], desc[UR20] ;  /* 0x00001408060085b4 */ /* 0x0005e20008011000 */
[----:B------:R2:W-:Y:S01]  /*56f0*/  @!P1 SYNCS.ARRIVE.TRANS64.RED.A0TR RZ, [UR5+0x50], R3 ;  /* 0x00005003ffff99a7 */ /* 0x0005e20008300405 */
[----:B------:R-:W-:Y:S01]  /*5700*/  SYNCS.ARRIVE.TRANS64.RED.A1T0 RZ, [UR4], RZ ;  /* 0x000000ffffff79a7 */ /* 0x000fe20008100404 */
[----:B------:R-:W-:Y:S05]  /*5710*/  BRA.U UP2, `(.L_x_97) ;  /* 0xfffffff102d07547 */ /* 0x000fea000b83ffff */
[----:B------:R-:W-:Y:S01]  /*5720*/  UIADD3 UR24, UPT, UPT, UR24, 0x68, URZ ;  /* 0x0000006818187890 */ /* 0x000fe2000fffe0ff */
[----:B--2---:R-:W-:-:S03]  /*5730*/  SHF.L.U32 R3, R11, 0x1f, RZ ;  /* 0x0000001f0b037819 */ /* 0x004fc600000006ff */
[----:B------:R-:W-:-:S09]  /*5740*/  ULEA UR4, UR25, UR24, 0x3 ;  /* 0x0000001819047291 */ /* 0x000fd2000f8e18ff */
[----:B------:R-:W2:Y:S02]  /*5750*/  SYNCS.PHASECHK.TRANS64.TRYWAIT P0, [UR4], R3 ;  /* 0x00000003ff0075a7 */ /* 0x000ea40008001104 */
[----:B--2---:R-:W-:Y:S05]  /*5760*/  @!P0 BRA `(.L_x_98) ;  /* 0x0000003800588947 */ /* 0x004fea0003800000 */
.L_x_175:
[----:B------:R-:W-:-:S04]  /*5770*/  UIADD3 UR4, UPT, UPT, UR25, 0x1, URZ ;  /* 0x0000000119047890 */ /* 0x000fc8000fffe0ff */
[----:B------:R-:W-:-:S04]  /*5780*/  UISETP.NE.AND UP0, UPT, UR4, 0x3, UPT ;  /* 0x000000030400788c */ /* 0x000fc8000bf05270 */
[----:B------:R-:W-:Y:S02]  /*5790*/  USEL UR6, URZ, 0x1, UP0 ;  /* 0x00000001ff067887 */ /* 0x000fe40008000000 */
[----:B------:R-:W-:-:S04]  /*57a0*/  USEL UR4, UR4, URZ, UP0 ;  /* 0x000000ff04047287 */ /* 0x000fc80008000000 */
[----:B------:R-:W-:Y:S01]  /*57b0*/  ULEA UR5, UR4, UR24, 0x3 ;  /* 0x0000001804057291 */ /* 0x000fe2000f8e18ff */
[----:B------:R-:W-:-:S04]  /*57c0*/  LOP3.LUT R11, R11, UR6, RZ, 0x3c, !PT ;  /* 0x000000060b0b7c12 */ /* 0x000fc8000f8e3cff */
[----:B--2---:R-:W-:-:S04]  /*57d0*/  SHF.L.U32 R3, R11, 0x1f, RZ ;  /* 0x0000001f0b037819 */ /* 0x004fc800000006ff */
[----:B------:R-:W2:Y:S02]  /*57e0*/  SYNCS.PHASECHK.TRANS64.TRYWAIT P0, [UR5], R3 ;  /* 0x00000003ff0075a7 */ /* 0x000ea40008001105 */
[----:B--2---:R-:W-:Y:S05]  /*57f0*/  @!P0 BRA `(.L_x_99) ;  /* 0x00000038004c8947 */ /* 0x004fea0003800000 */
.L_x_177:
[----:B------:R-:W-:-:S04]  /*5800*/  UIADD3 UR4, UPT, UPT, UR4, 0x1, URZ ;  /* 0x0000000104047890 */ /* 0x000fc8000fffe0ff */
[----:B------:R-:W-:-:S04]  /*5810*/  UISETP.NE.AND UP0, UPT, UR4, 0x3, UPT ;  /* 0x000000030400788c */ /* 0x000fc8000bf05270 */
[----:B------:R-:W-:Y:S02]  /*5820*/  USEL UR5, URZ, 0x1, UP0 ;  /* 0x00000001ff057887 */ /* 0x000fe40008000000 */
[----:B------:R-:W-:-:S04]  /*5830*/  USEL UR4, UR4, URZ, UP0 ;  /* 0x000000ff04047287 */ /* 0x000fc80008000000 */
[----:B------:R-:W-:Y:S01]  /*5840*/  ULEA UR4, UR4, UR24, 0x3 ;  /* 0x0000001804047291 */ /* 0x000fe2000f8e18ff */
[----:B--2---:R-:W-:-:S04]  /*5850*/  LOP3.LUT R3, R11, UR5, RZ, 0x3c, !PT ;  /* 0x000000050b037c12 */ /* 0x004fc8000f8e3cff */
[----:B------:R-:W-:Y:S01]  /*5860*/  SHF.L.U32 R3, R3, 0x1f, RZ ;  /* 0x0000001f03037819 */ /* 0x000fe200000006ff */
[----:B------:R-:W-:-:S07]  /*5870*/  IMAD.U32 R0, RZ, RZ, UR4 ;  /* 0x00000004ff007e24 */ /* 0x000fce000f8e00ff */
.L_x_100:
[----:B--2---:R2:W3:Y:S02]  /*5880*/  SYNCS.PHASECHK.TRANS64.TRYWAIT P0, [R0+URZ], R3 ;  /* 0x00000003000075a7 */ /* 0x0044e400080011ff */
[----:B---3--:R-:W-:Y:S05]  /*5890*/  @!P0 NANOSLEEP.SYNCS 0x989680 ;  /* 0x009896800000895d */ /* 0x008fea0003900000 */
[----:B------:R-:W3:Y:S02]  /*58a0*/  @!P0 SYNCS.PHASECHK.TRANS64 P0, [R0+URZ], R3 ;  /* 0x00000003000085a7 */ /* 0x000ee400080010ff */
[----:B-1-3--:R-:W-:Y:S05]  /*58b0*/  @P0 EXIT ;  /* 0x000000000000094d */ /* 0x00afea0003800000 */
[----:B------:R-:W-:Y:S05]  /*58c0*/  BRA `(.L_x_100) ;  /* 0xfffffffc00ec7947 */ /* 0x000fea000383ffff */
.L_x_88:
[----:B------:R-:W-:-:S06]  /*58d0*/  UISETP.GE.AND UP0, UPT, UR20, 0x4, UPT ;  /* 0x000000041400788c */ /* 0x000fcc000bf06270 */
[----:B------:R-:W-:-:S13]  /*58e0*/  PLOP3.LUT P0, PT, PT, PT, UP0, 0x80, 0x8 ;  /* 0x000000000008781c */ /* 0x000fda0003f0f008 */
[----:B-1----:R-:W-:Y:S05]  /*58f0*/  @!P0 EXIT ;  /* 0x000000000000894d */ /* 0x002fea0003800000 */
[----:B------:R-:W-:Y:S01]  /*5900*/  BAR.SYNC.DEFER_BLOCKING 0x6, 0xa0 ;  /* 0x0182800000007b1d */ /* 0x000fe20000010000 */
[C---:B------:R-:W-:Y:S01]  /*5910*/  IMAD.SHL.U32 R2, R92.reuse, 0x20, RZ ;  /* 0x000000205c027824 */ /* 0x040fe200078e00ff */
[C---:B------:R-:W-:Y:S01]  /*5920*/  LOP3.LUT R93, R92.reuse, 0x2, RZ, 0xc0, !PT ;  /* 0x000000025c5d7812 */ /* 0x040fe200078ec0ff */
[C---:B------:R-:W-:Y:S01]  /*5930*/  IMAD.SHL.U32 R97, R92.reuse, 0x4, RZ ;  /* 0x000000045c617824 */ /* 0x040fe200078e00ff */
[C---:B------:R-:W-:Y:S01]  /*5940*/  LOP3.LUT R98, R92.reuse, 0x60, RZ, 0xc0, !PT ;  /* 0x000000605c627812 */ /* 0x040fe200078ec0ff */
[----:B------:R-:W-:Y:S01]  /*5950*/  IMAD.U32 R37, R92, 0x10000, RZ ;  /* 0x000100005c257824 */ /* 0x000fe200078e00ff */
[----:B------:R-:W-:Y:S01]  /*5960*/  UMOV UR47, 0x400 ;  /* 0x00000400002f7882 */ /* 0x000fe20000000000 */
[----:B------:R-:W1:Y:S01]  /*5970*/  LDCU.64 UR4, c[0x0][0x890] ;  /* 0x00011200ff0477ac */ /* 0x000e620008000a00 */
[----:B------:R-:W2:Y:S01]  /*5980*/  LDC.64 R78, c[0x0][0x8b0] ;  /* 0x00022c00ff4e7b82 */ /* 0x000ea20000000a00 */
[----:B------:R-:W-:Y:S01]  /*5990*/  LOP3.LUT R4, R2, 0xc0, RZ, 0xc0, !PT ;  /* 0x000000c002047812 */ /* 0x000fe200078ec0ff */
[----:B------:R-:W-:Y:S01]  /*59a0*/  HFMA2 R36, -RZ, RZ, 0, 0 ;  /* 0x00000000ff247431 */ /* 0x000fe200000001ff */
[----:B------:R-:W-:Y:S01]  /*59b0*/  ULEA UR47, UR55, UR47, 0x18 ;  /* 0x0000002f372f7291 */ /* 0x000fe2000f8ec0ff */
[----:B------:R-:W-:-:S02]  /*59c0*/  LOP3.LUT R92, R92, 0x4, RZ, 0xc0, !PT ;  /* 0x000000045c5c7812 */ /* 0x000fc400078ec0ff */
[----:B------:R-:W-:Y:S02]  /*59d0*/  CS2R R94, SRZ ;  /* 0x00000000005e7805 */ /* 0x000fe4000001ff00 */
[----:B------:R-:W-:Y:S01]  /*59e0*/  LOP3.LUT R97, R4, 0x18, R97, 0xf8, !PT ;  /* 0x0000001804617812 */ /* 0x000fe200078ef861 */
[----:B------:R-:W-:Y:S01]  /*59f0*/  IMAD.MOV.U32 R91, RZ, RZ, RZ ;  /* 0x000000ffff5b7224 */ /* 0x000fe200078e00ff */
[----:B------:R-:W3:Y:S01]  /*5a00*/  LDC.64 R76, c[0x0][0x8a8] ;  /* 0x00022a00ff4c7b82 */ /* 0x000ee20000000a00 */
[----:B------:R-:W-:Y:S01]  /*5a10*/  LOP3.LUT R37, R37, 0x600000, RZ, 0xc0, !PT ;  /* 0x0060000025257812 */ /* 0x000fe200078ec0ff */
[----:B------:R-:W-:Y:S01]  /*5a20*/  IMAD.MOV R93, RZ, RZ, -R93 ;  /* 0x000000ffff5d7224 */ /* 0x000fe200078e0a5d */
[C---:B------:R-:W-:Y:S01]  /*5a30*/  IADD3 R96, PT, PT, -R92.reuse, 0x2, RZ ;  /* 0x000000025c607810 */ /* 0x040fe20007ffe1ff */
[----:B------:R-:W4:Y:S01]  /*5a40*/  LDCU UR63, c[0x0][0x370] ;  /* 0x00006e00ff3f77ac */ /* 0x000f220008000800 */
[----:B------:R-:W-:Y:S02]  /*5a50*/  LOP3.LUT R97, R97, 0xf20, R2, 0xf8, !PT ;  /* 0x00000f2061617812 */ /* 0x000fe400078ef802 */
[----:B------:R-:W-:Y:S01]  /*5a60*/  IADD3 R92, PT, PT, -R92, RZ, RZ ;  /* 0x000000ff5c5c7210 */ /* 0x000fe20007ffe1ff */
[----:B------:R-:W4:Y:S01]  /*5a70*/  LDS R0, [UR47+0x140] ;  /* 0x0001402fff007984 */ /* 0x000f220008000800 */
[----:B-1----:R-:W-:Y:S01]  /*5a80*/  IMAD.U32 R100, RZ, RZ, UR4 ;  /* 0x00000004ff647e24 */ /* 0x002fe2000f8e00ff */
[----:B------:R-:W-:Y:S01]  /*5a90*/  UIADD3 UR4, UPT, UPT, UR47, 0x200, URZ ;  /* 0x000002002f047890 */ /* 0x000fe2000fffe0ff */
[----:B------:R-:W-:Y:S01]  /*5aa0*/  IMAD.U32 R99, RZ, RZ, UR5 ;  /* 0x00000005ff637e24 */ /* 0x000fe2000f8e00ff */
[----:B------:R-:W-:Y:S01]  /*5ab0*/  UMOV UR54, 0x1 ;  /* 0x0000000100367882 */ /* 0x000fe20000000000 */
[----:B------:R-:W-:Y:S01]  /*5ac0*/  IMAD.SHL.U32 R96, R96, 0x10, RZ ;  /* 0x0000001060607824 */ /* 0x000fe200078e00ff */
[----:B------:R-:W-:Y:S01]  /*5ad0*/  UMOV UR46, URZ ;  /* 0x000000ff002e7c82 */ /* 0x000fe20008000000 */
[----:B------:R-:W1:Y:S01]  /*5ae0*/  LDCU UR43, c[0x0][0xb0c] ;  /* 0x00016180ff2b77ac */ /* 0x000e620008000800 */
[----:B------:R-:W-:Y:S01]  /*5af0*/  IMAD.U32 R102, RZ, RZ, UR4 ;  /* 0x00000004ff667e24 */ /* 0x000fe2000f8e00ff */
[----:B------:R-:W-:Y:S01]  /*5b00*/  LEA R97, R97, UR4, 0x1 ;  /* 0x0000000461617c11 */ /* 0x000fe2000f8e08ff */
[----:B------:R-:W1:Y:S01]  /*5b10*/  LDCU UR39, c[0x0][0xb30] ;  /* 0x00016600ff2777ac */ /* 0x000e620008000800 */
[----:B------:R-:W1:Y:S01]  /*5b20*/  LDCU.64 UR60, c[0x0][0x888] ;  /* 0x00011100ff3c77ac */ /* 0x000e620008000a00 */
[----:B------:R-:W1:Y:S01]  /*5b30*/  LDCU.64 UR40, c[0x0][0xb28] ;  /* 0x00016500ff2877ac */ /* 0x000e620008000a00 */
[----:B------:R-:W1:Y:S01]  /*5b40*/  LDCU.128 UR56, c[0x0][0xb10] ;  /* 0x00016200ff3877ac */ /* 0x000e620008000c00 */
[----:B------:R-:W1:Y:S01]  /*5b50*/  LDCU UR62, c[0x0][0x374] ;  /* 0x00006e80ff3e77ac */ /* 0x000e620008000800 */
[----:B------:R-:W-:Y:S01]  /*5b60*/  UMOV UR53, URZ ;  /* 0x000000ff00357c82 */ /* 0x000fe20008000000 */
[----:B------:R-:W-:Y:S01]  /*5b70*/  UMOV UR52, URZ ;  /* 0x000000ff00347c82 */ /* 0x000fe20008000000 */
[----:B-1234-:R-:W-:-:S07]  /*5b80*/  IMAD.IADD R37, R0, 0x1, R37 ;  /* 0x0000000100257824 */ /* 0x01efce00078e0225 */
.L_x_131:
[C---:B------:R-:W-:Y:S02]  /*5b90*/  LEA R0, R91.reuse, UR47, 0x3 ;  /* 0x0000002f5b007c11 */ /* 0x040fe4000f8e18ff */
[----:B------:R-:W-:Y:S02]  /*5ba0*/  SHF.L.U32 R3, R94, 0x1f, RZ ;  /* 0x0000001f5e037819 */ /* 0x000fe400000006ff */
[----:B------:R-:W-:Y:S02]  /*5bb0*/  LEA R5, R91, UR47, 0x4 ;  /* 0x0000002f5b057c11 */ /* 0x000fe4000f8e20ff */
[----:B-1----:R-:W1:Y:S02]  /*5bc0*/  SYNCS.PHASECHK.TRANS64.TRYWAIT P0, [R0+URZ+0x90], R3 ;  /* 0x00009003000075a7 */ /* 0x002e6400080011ff */
[----:B-1----:R-:W-:Y:S05]  /*5bd0*/  @!P0 BRA `(.L_x_101) ;  /* 0x00000034006c8947 */ /* 0x002fea0003800000 */
.L_x_178:
[----:B------:R-:W-:Y:S01]  /*5be0*/  R2UR UR7, R101 ;  /* 0x00000000650772ca */ /* 0x000fe200000e0000 */
[----:B------:R-:W2:Y:S01]  /*5bf0*/  LDS.128 R4, [R5+0x120] ;  /* 0x0001200005047984 */ /* 0x000ea20000000c00 */
[----:B-1----:R-:W-:Y:S01]  /*5c00*/  VIADD R0, R0, 0xa0 ;  /* 0x000000a000007836 */ /* 0x002fe20000000000 */
[----:B------:R-:W-:Y:S04]  /*5c10*/  UISETP.GE.AND UP0, UPT, UR42, 0x1, UPT ;  /* 0x000000012a00788c */ /* 0x000fe8000bf06270 */
[----:B------:R-:W-:Y:S01]  /*5c20*/  PRMT R0, RZ, 0x654, R0 ;  /* 0x00000654ff007816 */ /* 0x000fe20000000000 */
[----:B------:R-:W-:Y:S01]  /*5c30*/  @!PT LDS RZ, [RZ] ;  /* 0x00000000fffff984 */ /* 0x000fe20000000800 */
[----:B------:R-:W-:Y:S01]  /*5c40*/  @!PT LDS RZ, [RZ] ;  /* 0x00000000fffff984 */ /* 0x000fe20000000800 */
[----:B------:R-:W-:Y:S01]  /*5c50*/  @!PT LDS RZ, [RZ] ;  /* 0x00000000fffff984 */ /* 0x000fe20000000800 */
[----:B------:R-:W-:Y:S01]  /*5c60*/  @!PT LDS RZ, [RZ] ;  /* 0x00000000fffff984 */ /* 0x000fe20000000800 */
[----:B------:R1:W-:Y:S06]  /*5c70*/  MEMBAR.ALL.CTA ;  /* 0x0000000000007992 */ /* 0x0003ec0000008000 */
[----:B-1----:R-:W1:Y:S02]  /*5c80*/  FENCE.VIEW.ASYNC.S ;  /* 0x00000000000073c6 */ /* 0x002e640000000000 */
[----:B-1----:R1:W-:Y:S01]  /*5c90*/  SYNCS.ARRIVE.TRANS64.RED.A1T0 RZ, [R0+URZ], RZ ;  /* 0x000000ff00ff79a7 */ /* 0x0023e200081004ff */
[----:B--2---:R-:W-:Y:S11]  /*5ca0*/  LOP3.LUT P0, RZ, R6, 0x1, RZ, 0xc0, !PT ;  /* 0x0000000106ff7812 */ /* 0x004ff6000780c0ff */
[----:B------:R-:W-:Y:S02]  /*5cb0*/  @!UPT UIADD3 URZ, UPT, UPT, URZ, URZ, URZ ;  /* 0x000000fffffff290 */ /* 0x000fe4000fffe0ff */
[----:B------:R-:W-:Y:S01]  /*5cc0*/  VOTEU.ANY UP1, P0 ;  /* 0x0000000000ff7886 */ /* 0x000fe20000020100 */
[----:B------:R-:W-:Y:S01]  /*5cd0*/  PLOP3.LUT P0, PT, PT, PT, UP1, 0x80, 0x8 ;  /* 0x000000000008781c */ /* 0x000fe20003f0f018 */
[----:B------:R-:W-:Y:S06]  /*5ce0*/  UP2UR UR4, UPR, URZ, 0x2 ;  /* 0x00000002ff047883 */ /* 0x000fec0008000000 */
[----:B------:R-:W-:Y:S06]  /*5cf0*/  IMAD.U32 R103, RZ, RZ, UR4 ;  /* 0x00000004ff677e24 */ /* 0x000fec000f8e00ff */
[----:B------:R-:W-:Y:S02]  /*5d00*/  @P0 SHF.R.U32.HI R2, RZ, 0x10, R5 ;  /* 0x00000010ff020819 */ /* 0x000fe40000011605 */
[----:B------:R-:W-:Y:S02]  /*5d10*/  @P0 MOV R3, R4 ;  /* 0x0000000400030202 */ /* 0x000fe40000000f00 */
[----:B------:R-:W-:Y:S02]  /*5d20*/  @P0 R2UR UR4, R2 ;  /* 0x00000000020402ca */ /* 0x000fe400000e0000 */
[----:B------:R-:W-:Y:S02]  /*5d30*/  @P0 LOP3.LUT R4, R5, 0xffff, RZ, 0xc0, !PT ;  /* 0x0000ffff05040812 */ /* 0x000fe400078ec0ff */
[----:B------:R-:W-:Y:S02]  /*5d40*/  @P0 R2UR UR6, R3 ;  /* 0x00000000030602ca */ /* 0x000fe400000e0000 */
[----:B------:R-:W-:Y:S07]  /*5d50*/  @P0 R2UR UR5, R4 ;  /* 0x00000000040502ca */ /* 0x000fee00000e0000 */
[----:B------:R-:W-:Y:S02]  /*5d60*/  @UP1 UMOV UR7, UR4 ;  /* 0x0000000400071c82 */ /* 0x000fe40008000000 */
[----:B------:R-:W-:Y:S02]  /*5d70*/  IMAD.U32 R101, RZ, RZ, UR7 ;  /* 0x00000007ff657e24 */ /* 0x000fe4000f8e00ff */
[----:B------:R-:W-:Y:S02]  /*5d80*/  @UP1 UMOV UR38, UR6 ;  /* 0x0000000600261c82 */ /* 0x000fe40008000000 */
[----:B------:R-:W-:Y:S01]  /*5d90*/  @UP1 UMOV UR37, UR5 ;  /* 0x0000000500251c82 */ /* 0x000fe20008000000 */
[----:B-1----:R-:W-:Y:S05]  /*5da0*/  BRA.U !UP0, `(.L_x_102) ;  /* 0x0000000108cc7547 */ /* 0x002fea000b800000 */
[----:B------:R-:W1:Y:S01]  /*5db0*/  LDCU UR12, c[0x0][0xb20] ;  /* 0x00016400ff0c77ac */ /* 0x000e620008000800 */
[----:B------:R-:W-:Y:S02]  /*5dc0*/  UIMAD.WIDE.U32 UR4, UR62, UR59, URZ ;  /* 0x0000003b3e0472a5 */ /* 0x000fe4000f8e00ff */
[----:B------:R-:W-:Y:S02]  /*5dd0*/  UIMAD.WIDE.U32 UR6, UR63, UR56, URZ ;  /* 0x000000383f0672a5 */ /* 0x000fe4000f8e00ff */
[----:B------:R-:W-:Y:S02]  /*5de0*/  UISETP.NE.AND UP0, UPT, UR58, 0x1, UPT ;  /* 0x000000013a00788c */ /* 0x000fe4000bf05270 */
[----:B------:R-:W-:Y:S02]  /*5df0*/  UIMAD.WIDE.U32 UR8, UR37, UR59, URZ ;  /* 0x0000003b250872a5 */ /* 0x000fe4000f8e00ff */
[----:B------:R-:W-:Y:S02]  /*5e00*/  UIMAD.WIDE.U32 UR10, UR38, UR56, URZ ;  /* 0x00000038260a72a5 */ /* 0x000fe4000f8e00ff */
[----:B------:R-:W-:Y:S02]  /*5e10*/  UISETP.NE.AND UP1, UPT, UR43, 0x1, UPT ;  /* 0x000000012b00788c */ /* 0x000fe4000bf25270 */
[----:B------:R-:W-:Y:S01]  /*5e20*/  UISETP.NE.AND UP2, UPT, UR42, 0x1, UPT ;  /* 0x000000012a00788c */ /* 0x000fe2000bf45270 */
[----:B------:R-:W-:Y:S02]  /*5e30*/  UMOV UR4, UR5 ;  /* 0x0000000500047c82 */ /* 0x000fe40008000000 */
[----:B-1----:R-:W-:Y:S03]  /*5e40*/  USHF.R.U32.HI UR5, URZ, UR12, UR4 ;  /* 0x0000000cff057299 */ /* 0x002fe60008011604 */
[----:B------:R-:W-:Y:S02]  /*5e50*/  UMOV UR4, UR7 ;  /* 0x0000000700047c82 */ /* 0x000fe40008000000 */
[----:B------:R-:W-:Y:S02]  /*5e60*/  USHF.R.U32.HI UR7, URZ, UR57, UR4 ;  /* 0x00000039ff077299 */ /* 0x000fe40008011604 */
[----:B------:R-:W-:Y:S02]  /*5e70*/  USEL UR4, UR62, UR5, !UP0 ;  /* 0x000000053e047287 */ /* 0x000fe4000c000000 */
[----:B------:R-:W-:Y:S01]  /*5e80*/  USEL UR7, UR63, UR7, !UP1 ;  /* 0x000000073f077287 */ /* 0x000fe2000c800000 */
[----:B------:R-:W-:Y:S01]  /*5e90*/  UMOV UR5, UR9 ;  /* 0x0000000900057c82 */ /* 0x000fe20008000000 */
[----:B------:R-:W-:Y:S02]  /*5ea0*/  UIMAD.WIDE.U32 UR8, UR4, UR40, URZ ;  /* 0x00000028040872a5 */ /* 0x000fe4000f8e00ff */
[----:B------:R-:W-:Y:S03]  /*5eb0*/  USHF.R.U32.HI UR6, URZ, UR12, UR5 ;  /* 0x0000000cff067299 */ /* 0x000fe60008011605 */
[----:B------:R-:W-:Y:S01]  /*5ec0*/  UMOV UR5, UR11 ;  /* 0x0000000b00057c82 */ /* 0x000fe20008000000 */
[----:B------:R-:W-:Y:S02]  /*5ed0*/  UIMAD.WIDE.U32 UR10, UR7, UR40, URZ ;  /* 0x00000028070a72a5 */ /* 0x000fe4000f8e00ff */
[----:B------:R-:W-:Y:S02]  /*5ee0*/  USHF.R.U32.HI UR12, URZ, UR57, UR5 ;  /* 0x00000039ff0c7299 */ /* 0x000fe40008011605 */
[----:B------:R-:W-:Y:S01]  /*5ef0*/  USEL UR6, UR37, UR6, !UP0 ;  /* 0x0000000625067287 */ /* 0x000fe2000c000000 */
[----:B------:R-:W-:Y:S02]  /*5f00*/  UMOV UR5, UR9 ;  /* 0x0000000900057c82 */ /* 0x000fe40008000000 */
[----:B------:R-:W-:Y:S01]  /*5f10*/  UMOV UR10, UR11 ;  /* 0x0000000b000a7c82 */ /* 0x000fe20008000000 */
[----:B------:R-:W-:Y:S02]  /*5f20*/  @UP2 USHF.R.U32.HI UR4, URZ, UR41, UR5 ;  /* 0x00000029ff042299 */ /* 0x000fe40008011605 */
[----:B------:R-:W-:Y:S02]  /*5f30*/  @UP2 USHF.R.U32.HI UR7, URZ, UR41, UR10 ;  /* 0x00000029ff072299 */ /* 0x000fe4000801160a */
[----:B------:R-:W-:Y:S02]  /*5f40*/  UIMAD UR4, UR42, UR4, URZ ;  /* 0x000000042a0472a4 */ /* 0x000fe4000f8e02ff */
[----:B------:R-:W-:Y:S02]  /*5f50*/  UIMAD.WIDE.U32 UR10, UR6, UR40, URZ ;  /* 0x00000028060a72a5 */ /* 0x000fe4000f8e00ff */
[----:B------:R-:W-:Y:S02]  /*5f60*/  USEL UR5, UR38, UR12, !UP1 ;  /* 0x0000000c26057287 */ /* 0x000fe4000c800000 */
[----:B------:R-:W-:Y:S02]  /*5f70*/  UIMAD UR8, UR42, UR7, URZ ;  /* 0x000000072a0872a4 */ /* 0x000fe4000f8e02ff */
[----:B------:R-:W-:Y:S03]  /*5f80*/  UISETP.GE.AND UP0, UPT, UR6, UR4, UPT ;  /* 0x000000040600728c */ /* 0x000fe6000bf06270 */
[----:B------:R-:W-:Y:S01]  /*5f90*/  UMOV UR4, UR11 ;  /* 0x0000000b00047c82 */ /* 0x000fe20008000000 */
[----:B------:R-:W-:Y:S02]  /*5fa0*/  UISETP.GE.OR UP0, UPT, UR5, UR8, UP0 ;  /* 0x000000080500728c */ /* 0x000fe40008706670 */
[----:B------:R-:W-:Y:S02]  /*5fb0*/  USHF.R.U32.HI UR4, URZ, UR41, UR4 ;  /* 0x00000029ff047299 */ /* 0x000fe40008011604 */
[----:B------:R-:W-:Y:S02]  /*5fc0*/  UIMAD.WIDE.U32 UR8, UR5, UR40, URZ ;  /* 0x00000028050872a5 */ /* 0x000fe4000f8e00ff */
[----:B------:R-:W-:Y:S02]  /*5fd0*/  USEL UR11, UR6, UR4, !UP2 ;  /* 0x00000004060b7287 */ /* 0x000fe4000d000000 */
[----:B------:R-:W-:Y:S02]  /*5fe0*/  UIADD3 UR8, UPT, UPT, -UR5, URZ, URZ ;  /* 0x000000ff05087290 */ /* 0x000fe4000fffe1ff */
[----:B------:R-:W-:Y:S01]  /*5ff0*/  UIADD3 UR10, UPT, UPT, -UR11, URZ, URZ ;  /* 0x000000ff0b0a7290 */ /* 0x000fe2000fffe1ff */
[----:B------:R-:W-:Y:S01]  /*6000*/  @!UP0 UMOV UR4, UR9 ;  /* 0x0000000900048c82 */ /* 0x000fe20008000000 */
[----:B------:R-:W-:Y:S02]  /*6010*/  UIADD3 UR9, UPT, UPT, -UR6, URZ, URZ ;  /* 0x000000ff06097290 */ /* 0x000fe4000fffe1ff */
[----:B------:R-:W-:Y:S02]  /*6020*/  @!UP0 USHF.R.U32.HI UR4, URZ, UR41, UR4 ;  /* 0x00000029ff048299 */ /* 0x000fe40008011604 */
[----:B------:R-:W-:Y:S02]  /*6030*/  UIMAD UR10, UR42, UR10, UR6 ;  /* 0x0000000a2a0a72a4 */ /* 0x000fe4000f8e0206 */
[----:B------:R-:W-:Y:S04]  /*6040*/  @!UP0 USEL UR4, UR5, UR4, !UP2 ;  /* 0x0000000405048287 */ /* 0x000fe8000d000000 */
[----:B------:R-:W-:Y:S02]  /*6050*/  @!UP0 UIMAD UR10, UR7, UR10, UR4 ;  /* 0x0000000a070a82a4 */ /* 0x000fe4000f8e0204 */
[----:B------:R-:W-:Y:S02]  /*6060*/  @!UP0 UIADD3 UR11, UPT, UPT, UR11, -UR4, URZ ;  /* 0x800000040b0b8290 */ /* 0x000fe4000fffe0ff */
[----:B------:R-:W-:Y:S02]  /*6070*/  UIMAD UR7, UR43, UR8, UR38 ;  /* 0x000000082b0772a4 */ /* 0x000fe4000f8e0226 */
[----:B------:R-:W-:Y:S02]  /*6080*/  @!UP0 UIMAD UR6, UR11, UR42, UR5 ;  /* 0x0000002a0b0682a4 */ /* 0x000fe4000f8e0205 */
[----:B------:R-:W-:Y:S01]  /*6090*/  UIMAD UR4, UR58, UR9, UR37 ;  /* 0x000000093a0472a4 */ /* 0x000fe2000f8e0225 */
[----:B------:R-:W-:Y:S02]  /*60a0*/  @!UP0 UMOV UR5, UR10 ;  /* 0x0000000a00058c82 */ /* 0x000fe40008000000 */
[----:B------:R-:W-:Y:S02]  /*60b0*/  UIMAD UR38, UR5, UR43, UR7 ;  /* 0x0000002b052672a4 */ /* 0x000fe4000f8e0207 */
[----:B------:R-:W-:Y:S11]  /*60c0*/  UIMAD UR37, UR6, UR58, UR4 ;  /* 0x0000003a062572a4 */ /* 0x000ff6000f8e0204 */
[----:B------:R-:W-:Y:S01]  /*60d0*/  @!UPT UIADD3 URZ, UPT, UPT, URZ, URZ, URZ ;  /* 0x000000fffffff290 */ /* 0x000fe2000fffe0ff */
.L_x_102:
[----:B------:R-:W-:Y:S01]  /*60e0*/  UISETP.NE.AND UP0, UPT, UR39, 0x1, UPT ;  /* 0x000000012700788c */ /* 0x000fe2000bf05270 */
[----:B------:R-:W-:Y:S01]  /*60f0*/  R2UR UR11, R102 ;  /* 0x00000000660b72ca */ /* 0x000fe200000e0000 */
[----:B------:R-:W-:Y:S01]  /*6100*/  USHF.L.U32 UR50, UR26, 0x7, URZ ;  /* 0x000000071a327899 */ /* 0x000fe200080006ff */
[----:B------:R-:W-:Y:S01]  /*6110*/  IADD3 R91, PT, PT, R91, 0x1, RZ ;  /* 0x000000015b5b7810 */ /* 0x000fe20007ffe0ff */
[----:B------:R-:W-:Y:S07]  /*6120*/  USHF.L.U32 UR49, UR27, 0x6, URZ ;  /* 0x000000061b317899 */ /* 0x000fee00080006ff */
[----:B------:R-:W1:Y:S01]  /*6130*/  @!UP0 LDCU.128 UR12, c[0x0][0xb10] ;  /* 0x00016200ff0c87ac */ /* 0x000e620008000c00 */
[----:B------:R-:W2:Y:S01]  /*6140*/  @!UP0 LDCU UR5, c[0x0][0xb0c] ;  /* 0x00016180ff0587ac */ /* 0x000ea20008000800 */
[----:B------:R-:W3:Y:S01]  /*6150*/  @!UP0 LDCU UR10, c[0x0][0xb20] ;  /* 0x00016400ff0a87ac */ /* 0x000ee20008000800 */
[----:B-1----:R-:W-:Y:S02]  /*6160*/  UIMAD.WIDE.U32 UR8, UR38, UR12, URZ ;  /* 0x0000000c260872a5 */ /* 0x002fe4000f8e00ff */
[----:B------:R-:W-:Y:S02]  /*6170*/  UIMAD.WIDE.U32 UR6, UR37, UR15, URZ ;  /* 0x0000000f250672a5 */ /* 0x000fe4000f8e00ff */
[----:B------:R-:W-:Y:S03]  /*6180*/  @!UP0 UISETP.NE.AND UP1, UPT, UR14, 0x1, UPT ;  /* 0x000000010e00888c */ /* 0x000fe6000bf25270 */
[----:B------:R-:W-:Y:S01]  /*6190*/  @!UP0 UMOV UR4, UR9 ;  /* 0x0000000900048c82 */ /* 0x000fe20008000000 */
[----:B--2---:R-:W-:Y:S02]  /*61a0*/  @!UP0 UISETP.NE.AND UP2, UPT, UR5, 0x1, UPT ;  /* 0x000000010500888c */ /* 0x004fe4000bf45270 */
[----:B------:R-:W-:Y:S01]  /*61b0*/  @!UP0 USHF.R.U32.HI UR4, URZ, UR13, UR4 ;  /* 0x0000000dff048299 */ /* 0x000fe20008011604 */
[----:B------:R-:W-:Y:S02]  /*61c0*/  @!UP0 UMOV UR6, UR7 ;  /* 0x0000000700068c82 */ /* 0x000fe40008000000 */
[----:B---3--:R-:W-:Y:S02]  /*61d0*/  @!UP0 USHF.R.U32.HI UR6, URZ, UR10, UR6 ;  /* 0x0000000aff068299 */ /* 0x008fe40008011606 */
[----:B------:R-:W-:Y:S02]  /*61e0*/  @!UP0 USEL UR7, UR38, UR4, !UP2 ;  /* 0x0000000426078287 */ /* 0x000fe4000d000000 */
[----:B------:R-:W-:Y:S04]  /*61f0*/  @!UP0 USEL UR6, UR37, UR6, !UP1 ;  /* 0x0000000625068287 */ /* 0x000fe8000c800000 */
[----:B------:R-:W-:Y:S02]  /*6200*/  @!UP0 UIADD3 UR4, UPT, UPT, -UR7, UR6, URZ ;  /* 0x0000000607048290 */ /* 0x000fe4000fffe1ff */
[----:B------:R-:W-:Y:S02]  /*6210*/  @!UP0 UIADD3 UR6, UPT, UPT, UR7, -UR6, URZ ;  /* 0x8000000607068290 */ /* 0x000fe4000fffe0ff */
[----:B------:R-:W-:Y:S02]  /*6220*/  @!UP0 UIMAD UR38, UR4, UR5, UR38 ;  /* 0x00000005042682a4 */ /* 0x000fe4000f8e0226 */
[----:B------:R-:W-:Y:S02]  /*6230*/  @!UP0 UIMAD UR37, UR6, UR14, UR37 ;  /* 0x0000000e062582a4 */ /* 0x000fe4000f8e0225 */
[----:B------:R-:W-:Y:S09]  /*6240*/  ULOP3.LUT UP0, URZ, UR11, 0x1b0, URZ, 0xc0, !UPT ;  /* 0x000001b00bff7892 */ /* 0x000ff2000f80c0ff */
[----:B------:R-:W-:Y:S05]  /*6250*/  BRA.U !UP0, `(.L_x_103) ;  /* 0x00000001087c7547 */ /* 0x000fea000b800000 */
[----:B------:R-:W1:Y:S01]  /*6260*/  LDCU.64 UR8, c[0x4][0x80] ;  /* 0x01001000ff0877ac */ /* 0x000e620008000a00 */
[----:B------:R-:W-:Y:S01]  /*6270*/  MOV R2, 0x0 ;  /* 0x0000000000027802 */ /* 0x000fe20000000f00 */
[----:B------:R-:W-:Y:S02]  /*6280*/  HFMA2 R12, -RZ, RZ, 0, 5.9604644775390625e-08 ;  /* 0x00000001ff0c7431 */ /* 0x000fe400000001ff */
[----:B------:R-:W-:Y:S01]  /*6290*/  IMAD.MOV.U32 R8, RZ, RZ, 0x70 ;  /* 0x00000070ff087424 */ /* 0x000fe200078e00ff */
[----:B------:R2:W3:Y:S01]  /*62a0*/  LDC.64 R14, c[0x4][R2] ;  /* 0x01000000020e7b82 */ /* 0x0004e20000000a00 */
[----:B------:R-:W4:Y:S01]  /*62b0*/  LDCU.64 UR6, c[0x4][0x88] ;  /* 0x01001100ff0677ac */ /* 0x000f220008000a00 */
[----:B------:R-:W-:Y:S01]  /*62c0*/  IMAD.MOV.U32 R13, RZ, RZ, RZ ;  /* 0x000000ffff0d7224 */ /* 0x000fe200078e00ff */
[----:B------:R-:W2:Y:S01]  /*62d0*/  LDCU.64 UR4, c[0x4][0x8] ;  /* 0x01000100ff0477ac */ /* 0x000ea20008000a00 */
[----:B-1----:R-:W-:Y:S01]  /*62e0*/  MOV R5, UR9 ;  /* 0x0000000900057c02 */ /* 0x002fe20008000f00 */
[----:B------:R-:W-:Y:S01]  /*62f0*/  IMAD.U32 R4, RZ, RZ, UR8 ;  /* 0x00000008ff047e24 */ /* 0x000fe2000f8e00ff */
[----:B----4-:R-:W-:Y:S01]  /*6300*/  MOV R7, UR7 ;  /* 0x0000000700077c02 */ /* 0x010fe20008000f00 */
[----:B------:R-:W-:Y:S01]  /*6310*/  IMAD.U32 R6, RZ, RZ, UR6 ;  /* 0x00000006ff067e24 */ /* 0x000fe2000f8e00ff */
[----:B--2---:R-:W-:Y:S01]  /*6320*/  MOV R11, UR5 ;  /* 0x00000005000b7c02 */ /* 0x004fe20008000f00 */
[----:B------:R-:W-:Y:S02]  /*6330*/  IMAD.U32 R10, RZ, RZ, UR4 ;  /* 0x00000004ff0a7e24 */ /* 0x000fe4000f8e00ff */
[----:B------:R-:W-:Y:S07]  /*6340*/  LEPC R20, `(.L_x_104) ;  /* 0x000000001014794e */ /* 0x000fee0000000000 */
[----:B---3-5:R-:W-:Y:S05]  /*6350*/  CALL.ABS.NOINC R14 ;  /* 0x000000000e007343 */ /* 0x028fea0003c00000 */
.L_x_104:
[----:B------:R-:W1:Y:S01]  /*6360*/  LDCU.64 UR8, c[0x4][0x80] ;  /* 0x01001000ff0877ac */ /* 0x000e620008000a00 */
[----:B------:R-:W2:Y:S01]  /*6370*/  LDC.64 R2, c[0x4][R2] ;  /* 0x0100000002027b82 */ /* 0x000ea20000000a00 */
[----:B------:R-:W-:Y:S02]  /*6380*/  HFMA2 R12, -RZ, RZ, 0, 5.9604644775390625e-08 ;  /* 0x00000001ff0c7431 */ /* 0x000fe400000001ff */
[----:B------:R-:W-:Y:S02]  /*6390*/  IMAD.MOV.U32 R8, RZ, RZ, 0x70 ;  /* 0x00000070ff087424 */ /* 0x000fe400078e00ff */
[----:B------:R-:W-:Y:S01]  /*63a0*/  IMAD.MOV.U32 R13, RZ, RZ, RZ ;  /* 0x000000ffff0d7224 */ /* 0x000fe200078e00ff */
[----:B------:R-:W3:Y:S01]  /*63b0*/  LDCU.64 UR6, c[0x4][0x88] ;  /* 0x01001100ff0677ac */ /* 0x000ee20008000a00 */
[----:B------:R-:W4:Y:S01]  /*63c0*/  LDCU.64 UR4, c[0x4][0x8] ;  /* 0x01000100ff0477ac */ /* 0x000f220008000a00 */
[----:B-1----:R-:W-:Y:S02]  /*63d0*/  MOV R4, UR8 ;  /* 0x0000000800047c02 */ /* 0x002fe40008000f00 */
[----:B------:R-:W-:Y:S02]  /*63e0*/  MOV R5, UR9 ;  /* 0x0000000900057c02 */ /* 0x000fe40008000f00 */
[----:B---3--:R-:W-:Y:S01]  /*63f0*/  MOV R7, UR7 ;  /* 0x0000000700077c02 */ /* 0x008fe20008000f00 */
[----:B------:R-:W-:Y:S01]  /*6400*/  IMAD.U32 R6, RZ, RZ, UR6 ;  /* 0x00000006ff067e24 */ /* 0x000fe2000f8e00ff */
[----:B----4-:R-:W-:Y:S01]  /*6410*/  MOV R11, UR5 ;  /* 0x00000005000b7c02 */ /* 0x010fe20008000f00 */
[----:B------:R-:W-:Y:S02]  /*6420*/  IMAD.U32 R10, RZ, RZ, UR4 ;  /* 0x00000004ff0a7e24 */ /* 0x000fe4000f8e00ff */
[----:B------:R-:W-:Y:S07]  /*6430*/  LEPC R20, `(.L_x_103) ;  /* 0x000000001014794e */ /* 0x000fee0000000000 */
[----:B--2---:R-:W-:Y:S05]  /*6440*/  CALL.ABS.NOINC R2 ;  /* 0x0000000002007343 */ /* 0x004fea0003c00000 */
.L_x_103:
[----:B------:R-:W-:Y:S02]  /*6450*/  R2UR UR6, R88 ;  /* 0x00000000580672ca */ /* 0x000fe400000e0000 */
[----:B------:R-:W-:Y:S02]  /*6460*/  R2UR UR5, R100 ;  /* 0x00000000640572ca */ /* 0x000fe400000e0000 */
[----:B------:R-:W-:Y:S02]  /*6470*/  R2UR UR4, R99 ;  /* 0x00000000630472ca */ /* 0x000fe400000e0000 */
[----:B------:R-:W-:Y:S02]  /*6480*/  ISETP.NE.U32.AND P4, PT, R78, RZ, PT ;  /* 0x000000ff4e00720c */ /* 0x000fe40003f85070 */
[----:B------:R-:W-:Y:S02]  /*6490*/  ISETP.NE.U32.AND P2, PT, RZ, UR60, PT ;  /* 0x0000003cff007c0c */ /* 0x000fe4000bf45070 */
[----:B------:R-:W-:Y:S02]  /*64a0*/  ISETP.NE.AND.EX P4, PT, R79, RZ, PT, P4 ;  /* 0x000000ff4f00720c */ /* 0x000fe40003f85340 */
[----:B------:R-:W-:Y:S01]  /*64b0*/  ISETP.NE.AND.EX P2, PT, RZ, UR61, PT, P2 ;  /* 0x0000003dff007c0c */ /* 0x000fe2000bf45320 */
[----:B------:R-:W-:Y:S02]  /*64c0*/  UISETP.NE.AND UP2, UPT, UR6, URZ, UPT ;  /* 0x000000ff0600728c */ /* 0x000fe4000bf45270 */
[----:B------:R-:W-:Y:S04]  /*64d0*/  UISETP.NE.U32.AND UP0, UPT, UR5, URZ, UPT ;  /* 0x000000ff0500728c */ /* 0x000fe8000bf05070 */
[----:B------:R-:W-:Y:S01]  /*64e0*/  UISETP.NE.AND.EX UP1, UPT, UR4, URZ, UPT, UP0 ;  /* 0x000000ff0400728c */ /* 0x000fe2000bf25300 */
[----:B------:R-:W-:Y:S01]  /*64f0*/  PLOP3.LUT P1, PT, PT, PT, UP2, 0x80, 0x8 ;  /* 0x000000000008781c */ /* 0x000fe20003f2f028 */
[----:B------:R-:W-:Y:S03]  /*6500*/  UPLOP3.LUT UP0, UPT, UPT, UPT, UPT, 0x40, 0x4 ;  /* 0x000000000004789c */ /* 0x000fe60003f0e870 */
[----:B------:R-:W-:Y:S06]  /*6510*/  @UP2 UPLOP3.LUT UP0, UPT, UPT, UPT, UP1, 0x80, 0x8 ;  /* 0x000000000008289c */ /* 0x000fec0003f0f010 */
[----:B------:R-:W-:Y:S01]  /*6520*/  PLOP3.LUT P0, PT, PT, PT, UP0, 0x80, 0x8 ;  /* 0x000000000008781c */ /* 0x000fe20003f0f008 */
[----:B------:R-:W-:Y:S01]  /*6530*/  @!UPT UIADD3 URZ, UPT, UPT, URZ, URZ, URZ ;  /* 0x000000fffffff290 */ /* 0x000fe2000fffe0ff */
[----:B------:R-:W-:Y:S11]  /*6540*/  BRA.U !UP1, `(.L_x_105) ;  /* 0x0000000109407547 */ /* 0x000ff6000b800000 */
[----:B------:R-:W-:Y:S01]  /*6550*/  UISETP.NE.U32.AND UP0, UPT, UR60, URZ, UPT ;  /* 0x000000ff3c00728c */ /* 0x000fe2000bf05070 */
[----:B------:R-:W-:Y:S01]  /*6560*/  R2UR UR6, R100 ;  /* 0x00000000640672ca */ /* 0x000fe200000e0000 */
[----:B------:R-:W1:Y:S01]  /*6570*/  LDCU.64 UR8, c[0x0][0x358] ;  /* 0x00006b00ff0877ac */ /* 0x000e620008000a00 */
[----:B------:R-:W-:Y:S02]  /*6580*/  HFMA2 R84, -RZ, RZ, 0, 5.9604644775390625e-08 ;  /* 0x00000001ff547431 */ /* 0x000fe400000001ff */
[----:B------:R-:W-:Y:S01]  /*6590*/  IMAD.MOV.U32 R0, RZ, RZ, 0x1 ;  /* 0x00000001ff007424 */ /* 0x000fe200078e00ff */
[----:B------:R-:W-:Y:S06]  /*65a0*/  UISETP.NE.AND.EX UP0, UPT, UR61, URZ, UPT, UP0 ;  /* 0x000000ff3d00728c */ /* 0x000fec000bf05300 */
[----:B------:R-:W-:Y:S05]  /*65b0*/  PLOP3.LUT P3, PT, PT, PT, UP0, 0x80, 0x8 ;  /* 0x000000000008781c */ /* 0x000fea0003f6f008 */
[----:B------:R-:W2:Y:S01]  /*65c0*/  @UP0 LDCU.64 UR4, c[0x0][0x888] ;  /* 0x00011100ff0407ac */ /* 0x000ea20008000a00 */
[----:B------:R-:W-:Y:S07]  /*65d0*/  @UP0 UIMAD UR6, UR36, UR6, URZ ;  /* 0x00000006240602a4 */ /* 0x000fee000f8e02ff */
[----:B------:R-:W-:Y:S01]  /*65e0*/  @!P3 PRMT R84, R0, 0x7610, R84 ;  /* 0x000076100054b816 */ /* 0x000fe20000000054 */
[----:B--2---:R-:W-:Y:S06]  /*65f0*/  @UP0 UIMAD.WIDE UR4, UR6, 0x4, UR4 ;  /* 0x00000004060408a5 */ /* 0x004fec000f8e0204 */
[----:B------:R-:W-:Y:S02]  /*6600*/  IMAD.U32 R2, RZ, RZ, UR4 ;  /* 0x00000004ff027e24 */ /* 0x000fe4000f8e00ff */
[----:B------:R-:W-:Y:S03]  /*6610*/  IMAD.U32 R3, RZ, RZ, UR5 ;  /* 0x00000005ff037e24 */ /* 0x000fe6000f8e00ff */
[----:B------:R-:W2:Y:S02]  /*6620*/  @!UP0 LDCU UR4, c[0x0][0x880] ;  /* 0x00011000ff0487ac */ /* 0x000ea40008000800 */
[----:B-1---5:R1:W5:Y:S02]  /*6630*/  @P3 LDG.E R41, desc[UR8][R2.64] ;  /* 0x0000000802293981 */ /* 0x022364000c1e1900 */
[----:B-12---:R-:W-:Y:S02]  /*6640*/  @!P3 MOV R41, UR4 ;  /* 0x000000040029bc02 */ /* 0x006fe40008000f00 */
.L_x_105:
[----:B------:R-:W-:Y:S05]  /*6650*/  @!P4 BRA `(.L_x_106) ;  /* 0x000000000024c947 */ /* 0x000fea0003800000 */
[----:B------:R-:W-:Y:S01]  /*6660*/  ISETP.NE.U32.AND P3, PT, R76, RZ, PT ;  /* 0x000000ff4c00720c */ /* 0x000fe20003f65070 */
[----:B------:R-:W1:Y:S03]  /*6670*/  LDCU.64 UR4, c[0x0][0x358] ;  /* 0x00006b00ff0477ac */ /* 0x000e660008000a00 */
[----:B------:R-:W-:Y:S11]  /*6680*/  ISETP.NE.AND.EX P3, PT, R77, RZ, PT, P3 ;  /* 0x000000ff4d00720c */ /* 0x000ff60003f65330 */
[----:B------:R-:W-:Y:S02]  /*6690*/  @!UPT UIADD3 URZ, UPT, UPT, URZ, URZ, URZ ;  /* 0x000000fffffff290 */ /* 0x000fe4000fffe0ff */
[----:B------:R-:W2:Y:S01]  /*66a0*/  @P3 LDC.64 R2, c[0x0][0x8a8] ;  /* 0x00022a00ff023b82 */ /* 0x000ea20000000a00 */
[----:B------:R-:W-:Y:S04]  /*66b0*/  @P3 IMAD R0, R78, UR36, RZ ;  /* 0x000000244e003c24 */ /* 0x000fe8000f8e02ff */
[----:B--2---:R-:W-:Y:S05]  /*66c0*/  @P3 IMAD.WIDE R2, R0, 0x4, R2 ;  /* 0x0000000400023825 */ /* 0x004fea00078e0202 */
[----:B-1---5:R1:W5:Y:S02]  /*66d0*/  @P3 LDG.E R38, desc[UR4][R2.64] ;  /* 0x0000000402263981 */ /* 0x022364000c1e1900 */
[----:B-1----:R-:W2:Y:S02]  /*66e0*/  @!P3 LDC R38, c[0x0][0x8a0] ;  /* 0x00022800ff26bb82 */ /* 0x002ea40000000800 */
.L_x_106:
[----:B-----5:R-:W-:Y:S01]  /*66f0*/  FSETP.NEU.AND P3, PT, R41, RZ, PT ;  /* 0x000000ff2900720b */ /* 0x020fe20003f6d000 */
[----:B------:R-:W-:Y:S01]  /*6700*/  ULOP3.LUT UR4, UR54, 0x1, URZ, 0x3c, !UPT ;  /* 0x0000000136047892 */ /* 0x000fe2000f8e3cff */
[----:B------:R-:W-:Y:S01]  /*6710*/  SEL R4, RZ, 0xffffffff, P2 ;  /* 0xffffffffff047807 */ /* 0x000fe20001000000 */
[----:B------:R-:W-:Y:S01]  /*6720*/  IMAD.U32 R110, RZ, RZ, UR46 ;  /* 0x0000002eff6e7e24 */ /* 0x000fe2000f8e00ff */
[----:B------:R-:W-:Y:S01]  /*6730*/  @P1 LOP3.LUT P2, RZ, R84, 0xff, RZ, 0xc0, !PT ;  /* 0x000000ff54ff1812 */ /* 0x000fe2000784c0ff */
[----:B------:R-:W-:Y:S01]  /*6740*/  IMAD.SHL.U32 R81, R93, 0x10, RZ ;  /* 0x000000105d517824 */ /* 0x000fe200078e00ff */
[----:B------:R-:W-:Y:S01]  /*6750*/  @P1 SEL R3, RZ, 0xffffffff, P3 ;  /* 0xffffffffff031807 */ /* 0x000fe20001800000 */
[----:B------:R-:W-:Y:S01]  /*6760*/  IMAD.U32 R111, RZ, RZ, UR4 ;  /* 0x00000004ff6f7e24 */ /* 0x000fe2000f8e00ff */
[----:B------:R-:W-:Y:S01]  /*6770*/  LEA R89, R36, UR47, 0x3 ;  /* 0x0000002f24597c11 */ /* 0x000fe2000f8e18ff */
[----:B------:R-:W-:Y:S01]  /*6780*/  IMAD.SHL.U32 R110, R110, 0x2000, RZ ;  /* 0x000020006e6e7824 */ /* 0x000fe200078e00ff */
[----:B------:R-:W-:Y:S01]  /*6790*/  @P0 SEL R3, R4, R3, !P2 ;  /* 0x0000000304030207 */ /* 0x000fe20005000000 */
[----:B------:R-:W-:Y:S01]  /*67a0*/  IMAD.SHL.U32 R80, R92, 0x10, RZ ;  /* 0x000000105c507824 */ /* 0x000fe200078e00ff */
[----:B------:R-:W-:Y:S01]  /*67b0*/  SHF.L.U32 R2, R95, 0x1f, RZ ;  /* 0x0000001f5f027819 */ /* 0x000fe200000006ff */
[----:B------:R-:W-:Y:S01]  /*67c0*/  IMAD.IADD R82, R97, 0x1, R110 ;  /* 0x0000000161527824 */ /* 0x000fe200078e026e */
[----:B------:R-:W-:Y:S01]  /*67d0*/  @P1 LOP3.LUT R3, R3, 0x1, RZ, 0xc0, !PT ;  /* 0x0000000103031812 */ /* 0x000fe200078ec0ff */
[----:B------:R-:W-:Y:S01]  /*67e0*/  BSSY B1, `(.L_x_107) ;  /* 0x0000039000017945 */ /* 0x000fe20003800000 */
[----:B------:R-:W-:Y:S01]  /*67f0*/  PLOP3.LUT P2, PT, PT, PT, UP1, 0x80, 0x8 ;  /* 0x000000000008781c */ /* 0x000fe20003f4f018 */
[----:B------:R-:W-:Y:S01]  /*6800*/  IMAD.IADD R83, R82, 0x1, R81 ;  /* 0x0000000152537824 */ /* 0x000fe200078e0251 */
[----:B------:R-:W-:Y:S01]  /*6810*/  ISETP.NE.U32.OR P5, PT, R3, 0x1, !P1 ;  /* 0x000000010300780c */ /* 0x000fe20004fa5470 */
[----:B------:R-:W-:Y:S01]  /*6820*/  IMAD.U32 R3, RZ, RZ, UR46 ;  /* 0x0000002eff037e24 */ /* 0x000fe2000f8e00ff */
[----:B------:R-:W-:Y:S01]  /*6830*/  LOP3.LUT P4, R90, R84, 0xff, RZ, 0xc0, !PT ;  /* 0x000000ff545a7812 */ /* 0x000fe2000788c0ff */
[----:B------:R-:W-:Y:S01]  /*6840*/  IMAD.MOV.U32 R109, RZ, RZ, 0x1 ;  /* 0x00000001ff6d7424 */ /* 0x000fe200078e00ff */
[----:B------:R-:W-:Y:S01]  /*6850*/  P2R R108, PR, RZ, 0x20 ;  /* 0x00000020ff6c7803 */ /* 0x000fe20000000000 */
[----:B------:R-:W-:Y:S01]  /*6860*/  IMAD R39, R36, 0x40, R37 ;  /* 0x0000004024277824 */ /* 0x000fe200078e0225 */
[----:B------:R-:W-:Y:S01]  /*6870*/  LEA R0, R3, UR47, 0x3 ;  /* 0x0000002f03007c11 */ /* 0x000fe2000f8e18ff */
[----:B------:R-:W-:Y:S01]  /*6880*/  IMAD.U32 R112, RZ, RZ, UR46 ;  /* 0x0000002eff707e24 */ /* 0x000fe2000f8e00ff */
[----:B------:R-:W-:Y:S02]  /*6890*/  SEL R3, RZ, 0xffffffff, P3 ;  /* 0xffffffffff037807 */ /* 0x000fe40001800000 */
[----:B------:R-:W-:Y:S02]  /*68a0*/  CS2R R74, SRZ ;  /* 0x00000000004a7805 */ /* 0x000fe4000001ff00 */
[----:B------:R-:W-:Y:S02]  /*68b0*/  CS2R R72, SRZ ;  /* 0x0000000000487805 */ /* 0x000fe4000001ff00 */
[----:B------:R-:W-:Y:S02]  /*68c0*/  CS2R R66, SRZ ;  /* 0x0000000000427805 */ /* 0x000fe4000001ff00 */
[----:B------:R-:W-:Y:S02]  /*68d0*/  @P2 SEL R3, R4, R3, !P4 ;  /* 0x0000000304032207 */ /* 0x000fe40006000000 */
[----:B------:R-:W-:Y:S02]  /*68e0*/  CS2R R64, SRZ ;  /* 0x0000000000407805 */ /* 0x000fe4000001ff00 */
[----:B------:R-:W-:Y:S02]  /*68f0*/  @P5 SHF.L.U32 R5, R111, 0x1f, RZ ;  /* 0x0000001f6f055819 */ /* 0x000fe400000006ff */
[----:B------:R-:W-:Y:S02]  /*6900*/  CS2R R58, SRZ ;  /* 0x00000000003a7805 */ /* 0x000fe4000001ff00 */
[----:B------:R-:W-:Y:S02]  /*6910*/  LOP3.LUT R3, R3, 0x1, RZ, 0xc0, !PT ;  /* 0x0000000103037812 */ /* 0x000fe400078ec0ff */
[----:B------:R-:W-:Y:S01]  /*6920*/  CS2R R56, SRZ ;  /* 0x0000000000387805 */ /* 0x000fe2000001ff00 */
[----:B------:R-:W1:Y:S01]  /*6930*/  @P5 SYNCS.PHASECHK.TRANS64.TRYWAIT P1, [R0+URZ+0x50], R5 ;  /* 0x00005005000055a7 */ /* 0x000e6200080211ff */
[----:B------:R-:W-:Y:S02]  /*6940*/  CS2R R50, SRZ ;  /* 0x0000000000327805 */ /* 0x000fe4000001ff00 */
[----:B------:R-:W-:Y:S02]  /*6950*/  ISETP.NE.U32.AND P2, PT, R3, 0x1, PT ;  /* 0x000000010300780c */ /* 0x000fe40003f45070 */
[----:B------:R-:W-:Y:S01]  /*6960*/  CS2R R48, SRZ ;  /* 0x0000000000307805 */ /* 0x000fe2000001ff00 */
[----:B------:R-:W-:Y:S01]  /*6970*/  IMAD.IADD R47, R82, 0x1, R80 ;  /* 0x00000001522f7824 */ /* 0x000fe200078e0250 */
[----:B------:R-:W-:Y:S01]  /*6980*/  P2R R113, PR, RZ, 0x4 ;  /* 0x00000004ff717803 */ /* 0x000fe20000000000 */
[----:B------:R-:W-:Y:S01]  /*6990*/  IMAD.IADD R46, R96, 0x1, R83 ;  /* 0x00000001602e7824 */ /* 0x000fe200078e0253 */
[----:B------:R3:W4:Y:S01]  /*69a0*/  SYNCS.PHASECHK.TRANS64.TRYWAIT P0, [R89+URZ+0xb0], R2 ;  /* 0x0000b002590075a7 */ /* 0x00072200080011ff */
[----:B-1----:R-:W-:Y:S01]  /*69b0*/  @P5 SEL R109, RZ, 0x1, !P1 ;  /* 0x00000001ff6d5807 */ /* 0x002fe20004800000 */
[----:B---3--:R-:W-:Y:S06]  /*69c0*/  @!P5 BRA `(.L_x_108) ;  /* 0x000000000068d947 */ /* 0x008fec0003800000 */
[----:B------:R-:W-:Y:S01]  /*69d0*/  ISETP.NE.AND P1, PT, R109, RZ, PT ;  /* 0x000000ff6d00720c */ /* 0x000fe20003f25270 */
[----:B------:R-:W-:Y:S01]  /*69e0*/  BSSY B0, `(.L_x_109) ;  /* 0x000000d000007945 */ /* 0x000fe20003800000 */
[----:B------:R-:W-:Y:S02]  /*69f0*/  CS2R R50, SRZ ;  /* 0x0000000000327805 */ /* 0x000fe4000001ff00 */
[----:B------:R-:W-:Y:S02]  /*6a00*/  CS2R R48, SRZ ;  /* 0x0000000000307805 */ /* 0x000fe4000001ff00 */
[----:B------:R-:W-:Y:S02]  /*6a10*/  CS2R R58, SRZ ;  /* 0x00000000003a7805 */ /* 0x000fe4000001ff00 */
[----:B------:R-:W-:Y:S02]  /*6a20*/  CS2R R56, SRZ ;  /* 0x0000000000387805 */ /* 0x000fe4000001ff00 */
[----:B------:R-:W-:Y:S02]  /*6a30*/  CS2R R66, SRZ ;  /* 0x0000000000427805 */ /* 0x000fe4000001ff00 */
[----:B------:R-:W-:Y:S02]  /*6a40*/  CS2R R64, SRZ ;  /* 0x0000000000407805 */ /* 0x000fe4000001ff00 */
[----:B------:R-:W-:Y:S02]  /*6a50*/  CS2R R74, SRZ ;  /* 0x00000000004a7805 */ /* 0x000fe4000001ff00 */
[----:B------:R-:W-:Y:S01]  /*6a60*/  CS2R R72, SRZ ;  /* 0x0000000000487805 */ /* 0x000fe2000001ff00 */
[----:B------:R-:W-:Y:S06]  /*6a70*/  @P1 BRA `(.L_x_110) ;  /* 0x00000000000c1947 */ /* 0x000fec0003800000 */
[----:B------:R-:W-:Y:S04]  /*6a80*/  SHF.L.U32 R3, R111, 0x1f, RZ ;  /* 0x0000001f6f037819 */ /* 0x000fe800000006ff */
[----:B------:R-:W1:Y:S02]  /*6a90*/  SYNCS.PHASECHK.TRANS64.TRYWAIT P1, [R0+URZ+0x50], R3 ;  /* 0x00005003000075a7 */ /* 0x000e6400080211ff */
[----:B-1----:R-:W-:Y:S05]  /*6aa0*/  @!P1 BRA `(.L_x_111) ;  /* 0x0000002400cc9947 */ /* 0x002fea0003800000 */
.L_x_110:
[----:B------:R-:W-:Y:S05]  /*6ab0*/  BSYNC B0 ;  /* 0x0000000000007941 */ /* 0x000fea0003800000 */
.L_x_109:
[----:B------:R-:W-:Y:S01]  /*6ac0*/  ISETP.NE.AND P1, PT, R113, RZ, PT ;  /* 0x000000ff7100720c */ /* 0x000fe20003f25270 */
[----:B------:R-:W-:Y:S04]  /*6ad0*/  UIADD3 UR4, UPT, UPT, UR46, 0x1, URZ ;  /* 0x000000012e047890 */ /* 0x000fe8000fffe0ff */
[----:B------:R-:W-:Y:S04]  /*6ae0*/  UISETP.NE.AND UP0, UPT, UR4, 0x3, UPT ;  /* 0x000000030400788c */ /* 0x000fe8000bf05270 */
[----:B------:R-:W-:Y:S02]  /*6af0*/  USEL UR5, URZ, 0x1, UP0 ;  /* 0x00000001ff057887 */ /* 0x000fe40008000000 */
[----:B------:R-:W-:Y:S02]  /*6b00*/  USEL UR4, UR4, URZ, UP0 ;  /* 0x000000ff04047287 */ /* 0x000fe40008000000 */
[----:B------:R3:W1:Y:S02]  /*6b10*/  @P1 LDS.128 R48, [R82] ;  /* 0x0000000052301984 */ /* 0x0006640000000c00 */
[----:B------:R-:W-:Y:S02]  /*6b20*/  LOP3.LUT R111, R111, UR5, RZ, 0x3c, !PT ;  /* 0x000000056f6f7c12 */ /* 0x000fe4000f8e3cff */
[----:B------:R3:W1:Y:S01]  /*6b30*/  @P1 LDS.128 R56, [R83+0x10] ;  /* 0x0000100053381984 */ /* 0x0006620000000c00 */
[----:B------:R-:W-:Y:S03]  /*6b40*/  IMAD.U32 R112, RZ, RZ, UR4 ;  /* 0x00000004ff707e24 */ /* 0x000fe6000f8e00ff */
[----:B------:R3:W1:Y:S04]  /*6b50*/  @P1 LDS.128 R64, [R47+0x20] ;  /* 0x000020002f401984 */ /* 0x0006680000000c00 */
[----:B------:R3:W1:Y:S02]  /*6b60*/  @P1 LDS.128 R72, [R46+0x10] ;  /* 0x000010002e481984 */ /* 0x0006640000000c00 */
.L_x_108:
[----:B------:R-:W-:Y:S05]  /*6b70*/  BSYNC B1 ;  /* 0x0000000000017941 */ /* 0x000fea0003800000 */
.L_x_107:
[----:B-1----:R-:W-:Y:S04]  /*6b80*/  SHF.R.U32.HI R0, RZ, 0x15, R39 ;  /* 0x00000015ff007819 */ /* 0x002fe80000011627 */
[----:B------:R-:W-:Y:S01]  /*6b90*/  LOP3.LUT P1, RZ, R0, 0x3, R85, 0x48, !PT ;  /* 0x0000000300ff7812 */ /* 0x000fe20007824855 */
[----:B------:R-:W-:Y:S01]  /*6ba0*/  @!UPT UIADD3 URZ, UPT, UPT, URZ, URZ, URZ ;  /* 0x000000fffffff290 */ /* 0x000fe2000fffe0ff */
[----:B----4-:R-:W-:Y:S11]  /*6bb0*/  @P0 BRA `(.L_x_112) ;  /* 0x0000000000080947 */ /* 0x010ff60003800000 */
[----:B------:R-:W1:Y:S02]  /*6bc0*/  SYNCS.PHASECHK.TRANS64.TRYWAIT P0, [R89+URZ+0xb0], R2 ;  /* 0x0000b002590075a7 */ /* 0x000e6400080011ff */
[----:B-1----:R-:W-:Y:S05]  /*6bd0*/  @!P0 BRA `(.L_x_113) ;  /* 0x0000002400948947 */ /* 0x002fea0003800000 */
.L_x_112:
[----:B------:R-:W-:Y:S05]  /*6be0*/  @!P1 BRA `(.L_x_114) ;  /* 0x0000000000409947 */ /* 0x000fea0003800000 */
[----:B------:R-:W4:Y:S01]  /*6bf0*/  LDCU.64 UR8, c[0x4][0x70] ;  /* 0x01000e00ff0877ac */ /* 0x000f220008000a00 */
[----:B------:R-:W-:Y:S01]  /*6c00*/  MOV R3, 0x0 ;  /* 0x0000000000037802 */ /* 0x000fe20000000f00 */
[----:B------:R-:W-:Y:S02]  /*6c10*/  HFMA2 R12, -RZ, RZ, 0, 5.9604644775390625e-08 ;  /* 0x00000001ff0c7431 */ /* 0x000fe400000001ff */
[----:B------:R-:W-:Y:S02]  /*6c20*/  IMAD.MOV.U32 R8, RZ, RZ, 0x192 ;  /* 0x00000192ff087424 */ /* 0x000fe400078e00ff */
[----:B------:R-:W-:Y:S01]  /*6c30*/  IMAD.MOV.U32 R13, RZ, RZ, RZ ;  /* 0x000000ffff0d7224 */ /* 0x000fe200078e00ff */
[----:B------:R-:W5:Y:S01]  /*6c40*/  LDCU.64 UR6, c[0x4][0x78] ;  /* 0x01000f00ff0677ac */ /* 0x000f620008000a00 */
[----:B-1----:R-:W1:Y:S01]  /*6c50*/  LDC.64 R2, c[0x4][R3] ;  /* 0x0100000003027b82 */ /* 0x002e620000000a00 */
[----:B------:R-:W2:Y:S01]  /*6c60*/  LDCU.64 UR4, c[0x4][0x10] ;  /* 0x01000200ff0477ac */ /* 0x000ea20008000a00 */
[----:B----4-:R-:W-:Y:S01]  /*6c70*/  MOV R5, UR9 ;  /* 0x0000000900057c02 */ /* 0x010fe20008000f00 */
[----:B------:R-:W-:Y:S01]  /*6c80*/  IMAD.U32 R4, RZ, RZ, UR8 ;  /* 0x00000008ff047e24 */ /* 0x000fe2000f8e00ff */
[----:B-----5:R-:W-:Y:S01]  /*6c90*/  MOV R7, UR7 ;  /* 0x0000000700077c02 */ /* 0x020fe20008000f00 */
[----:B------:R-:W-:Y:S01]  /*6ca0*/  IMAD.U32 R6, RZ, RZ, UR6 ;  /* 0x00000006ff067e24 */ /* 0x000fe2000f8e00ff */
[----:B--2---:R-:W-:Y:S01]  /*6cb0*/  MOV R11, UR5 ;  /* 0x00000005000b7c02 */ /* 0x004fe20008000f00 */
[----:B------:R-:W-:Y:S02]  /*6cc0*/  IMAD.U32 R10, RZ, RZ, UR4 ;  /* 0x00000004ff0a7e24 */ /* 0x000fe4000f8e00ff */
[----:B------:R-:W-:Y:S07]  /*6cd0*/  LEPC R20, `(.L_x_114) ;  /* 0x000000001014794e */ /* 0x000fee0000000000 */
[----:B-1-3--:R-:W-:Y:S05]  /*6ce0*/  CALL.ABS.NOINC R2 ;  /* 0x0000000002007343 */ /* 0x00afea0003c00000 */
.L_x_114:
[C---:B------:R-:W-:Y:S01]  /*6cf0*/  SHF.L.U32 R40, R48.reuse, 0x10, RZ ;  /* 0x0000001030287819 */ /* 0x040fe200000006ff */
[----:B------:R-:W-:Y:S05]  /*6d00*/  WARPSYNC.ALL ;  /* 0x0000000000007948 */ /* 0x000fea0003800000 */
[----:B------:R-:W-:Y:S01]  /*6d10*/  R2UR UR4, R39 ;  /* 0x00000000270472ca */ /* 0x000fe200000e0000 */
[----:B------:R-:W-:Y:S01]  /*6d20*/  BSSY.RECONVERGENT B0, `(.L_x_115) ;  /* 0x0000087000007945 */ /* 0x000fe20003800200 */
[----:B------:R-:W-:Y:S02]  /*6d30*/  LOP3.LUT R43, R48, 0xffff0000, RZ, 0xc0, !PT ;  /* 0xffff0000302b7812 */ /* 0x000fe400078ec0ff */
[----:B------:R-:W-:Y:S02]  /*6d40*/  SHF.L.U32 R42, R49, 0x10, RZ ;  /* 0x00000010312a7819 */ /* 0x000fe400000006ff */
[----:B------:R-:W-:Y:S02]  /*6d50*/  SHF.L.U32 R45, R51, 0x10, RZ ;  /* 0x00000010332d7819 */ /* 0x000fe400000006ff */
[----:B------:R-:W-:Y:S02]  /*6d60*/  LOP3.LUT R44, R75, 0xffff0000, RZ, 0xc0, !PT ;  /* 0xffff00004b2c7812 */ /* 0x000fe400078ec0ff */
[----:B------:R-:W-:Y:S03]  /*6d70*/  ISETP.NE.AND P0, PT, R98, RZ, PT ;  /* 0x000000ff6200720c */ /* 0x000fe60003f05270 */
[----:B------:R-:W2:Y:S02]  /*6d80*/  LDTM.x32 R4, tmem[UR4] ;  /* 0x00000004000479ee */ /* 0x000ea400082c0000 */
[C---:B--2---:R-:W-:Y:S01]  /*6d90*/  FMUL R0, R38.reuse, R4 ;  /* 0x0000000426007220 */ /* 0x044fe20000400000 */
[C---:B-1----:R-:W-:Y:S01]  /*6da0*/  FMUL R2, R38.reuse, R5 ;  /* 0x0000000526027220 */ /* 0x042fe20000400000 */
[C---:B------:R-:W-:Y:S01]  /*6db0*/  FMUL R3, R38.reuse, R6 ;  /* 0x0000000626037220 */ /* 0x040fe20000400000 */
[----:B------:R-:W-:Y:S01]  /*6dc0*/  FMUL R7, R38, R7 ;  /* 0x0000000726077220 */ /* 0x000fe20000400000 */
[----:B------:R-:W-:Y:S01]  /*6dd0*/  FFMA R0, R41, R40, R0 ;  /* 0x0000002829007223 */ /* 0x000fe20000000000 */
[----:B------:R-:W-:Y:S01]  /*6de0*/  LOP3.LUT R40, R49, 0xffff0000, RZ, 0xc0, !PT ;  /* 0xffff000031287812 */ /* 0x000fe200078ec0ff */
[C---:B------:R-:W-:Y:S01]  /*6df0*/  FFMA R2, R41.reuse, R43, R2 ;  /* 0x0000002b29027223 */ /* 0x040fe20000000002 */
[C---:B------:R-:W-:Y:S01]  /*6e00*/  SHF.L.U32 R43, R50.reuse, 0x10, RZ ;  /* 0x00000010322b7819 */ /* 0x040fe200000006ff */
[C---:B------:R-:W-:Y:S01]  /*6e10*/  FFMA R3, R41.reuse, R42, R3 ;  /* 0x0000002a29037223 */ /* 0x040fe20000000003 */
[----:B------:R-:W-:Y:S01]  /*6e20*/  LOP3.LUT R42, R50, 0xffff0000, RZ, 0xc0, !PT ;  /* 0xffff0000322a7812 */ /* 0x000fe200078ec0ff */
[----:B------:R-:W-:Y:S01]  /*6e30*/  FMUL R4, R38, R8 ;  /* 0x0000000826047220 */ /* 0x000fe20000400000 */
[----:B------:R-:W-:Y:S01]  /*6e40*/  F2FP.BF16.F32.PACK_AB R52, R2, R0 ;  /* 0x000000000234723e */ /* 0x000fe200000010ff */
[----:B------:R-:W-:Y:S01]  /*6e50*/  FFMA R7, R41, R40, R7 ;  /* 0x0000002829077223 */ /* 0x000fe20000000007 */
[----:B------:R-:W-:Y:S01]  /*6e60*/  LOP3.LUT R40, R51, 0xffff0000, RZ, 0xc0, !PT ;  /* 0xffff000033287812 */ /* 0x000fe200078ec0ff */
[C---:B------:R-:W-:Y:S01]  /*6e70*/  FMUL R5, R38.reuse, R9 ;  /* 0x0000000926057220 */ /* 0x040fe20000400000 */
[C---:B------:R-:W-:Y:S01]  /*6e80*/  FMUL R6, R38.reuse, R10 ;  /* 0x0000000a26067220 */ /* 0x040fe20000400000 */
[----:B------:R-:W-:Y:S01]  /*6e90*/  FMUL R11, R38, R11 ;  /* 0x0000000b260b7220 */ /* 0x000fe20000400000 */
[----:B------:R-:W-:Y:S01]  /*6ea0*/  F2FP.BF16.F32.PACK_AB R53, R7, R3 ;  /* 0x000000030735723e */ /* 0x000fe200000010ff */
[C---:B------:R-:W-:Y:S01]  /*6eb0*/  FFMA R4, R41.reuse, R43, R4 ;  /* 0x0000002b29047223 */ /* 0x040fe20000000004 */
[C---:B------:R-:W-:Y:S01]  /*6ec0*/  SHF.L.U32 R43, R56.reuse, 0x10, RZ ;  /* 0x00000010382b7819 */ /* 0x040fe200000006ff */
[----:B------:R-:W-:Y:S01]  /*6ed0*/  FFMA R5, R41, R42, R5 ;  /* 0x0000002a29057223 */ /* 0x000fe20000000005 */
[----:B------:R-:W-:Y:S01]  /*6ee0*/  LOP3.LUT R42, R57, 0xffff0000, RZ, 0xc0, !PT ;  /* 0xffff0000392a7812 */ /* 0x000fe200078ec0ff */
[----:B------:R-:W-:Y:S01]  /*6ef0*/  FFMA R6, R41, R45, R6 ;  /* 0x0000002d29067223 */ /* 0x000fe20000000006 */
[----:B------:R-:W-:Y:S01]  /*6f00*/  SHF.L.U32 R45, R57, 0x10, RZ ;  /* 0x00000010392d7819 */ /* 0x000fe200000006ff */
[----:B------:R-:W-:Y:S01]  /*6f10*/  FFMA R11, R41, R40, R11 ;  /* 0x00000028290b7223 */ /* 0x000fe2000000000b */
[----:B------:R-:W-:Y:S01]  /*6f20*/  LOP3.LUT R40, R56, 0xffff0000, RZ, 0xc0, !PT ;  /* 0xffff000038287812 */ /* 0x000fe200078ec0ff */
[C---:B------:R-:W-:Y:S01]  /*6f30*/  FMUL R8, R38.reuse, R12 ;  /* 0x0000000c26087220 */ /* 0x040fe20000400000 */
[----:B------:R-:W-:Y:S01]  /*6f40*/  F2FP.BF16.F32.PACK_AB R54, R5, R4 ;  /* 0x000000040536723e */ /* 0x000fe200000010ff */
[C---:B------:R-:W-:Y:S01]  /*6f50*/  FMUL R9, R38.reuse, R13 ;  /* 0x0000000d26097220 */ /* 0x040fe20000400000 */
[----:B------:R-:W-:Y:S01]  /*6f60*/  F2FP.BF16.F32.PACK_AB R55, R11, R6 ;  /* 0x000000060b37723e */ /* 0x000fe200000010ff */
[C---:B------:R-:W-:Y:S01]  /*6f70*/  FMUL R10, R38.reuse, R14 ;  /* 0x0000000e260a7220 */ /* 0x040fe20000400000 */
[----:B------:R-:W-:Y:S01]  /*6f80*/  FMUL R15, R38, R15 ;  /* 0x0000000f260f7220 */ /* 0x000fe20000400000 */
[----:B------:R-:W-:Y:S01]  /*6f90*/  FFMA R8, R41, R43, R8 ;  /* 0x0000002b29087223 */ /* 0x000fe20000000008 */
[----:B------:R-:W-:Y:S01]  /*6fa0*/  SHF.L.U32 R43, R59, 0x10, RZ ;  /* 0x000000103b2b7819 */ /* 0x000fe200000006ff */
[C---:B------:R-:W-:Y:S01]  /*6fb0*/  FFMA R9, R41.reuse, R40, R9 ;  /* 0x0000002829097223 */ /* 0x040fe20000000009 */
[C---:B------:R-:W-:Y:S01]  /*6fc0*/  SHF.L.U32 R40, R58.reuse, 0x10, RZ ;  /* 0x000000103a287819 */ /* 0x040fe200000006ff */
        /* <DEDUP_REMOVED lines=8> */
[----:B------:R-:W-:Y:S01]  /*7050*/  FMUL R14, R38, R18 ;  /* 0x00000012260e7220 */ /* 0x000fe20000400000 */
[----:B------:R-:W-:Y:S01]  /*7060*/  FFMA R12, R41, R40, R12 ;  /* 0x00000028290c7223 */ /* 0x000fe2000000000c */
[----:B------:R-:W-:Y:S01]  /*7070*/  LOP3.LUT R40, R59, 0xffff0000, RZ, 0xc0, !PT ;  /* 0xffff00003b287812 */ /* 0x000fe200078ec0ff */
[C---:B------:R-:W-:Y:S01]  /*7080*/  FFMA R13, R41.reuse, R42, R13 ;  /* 0x0000002a290d7223 */ /* 0x040fe2000000000d */
[----:B------:R-:W-:Y:S01]  /*7090*/  LOP3.LUT R42, R64, 0xffff0000, RZ, 0xc0, !PT ;  /* 0xffff0000402a7812 */ /* 0x000fe200078ec0ff */
[----:B------:R-:W-:Y:S01]  /*70a0*/  FMUL R19, R38, R19 ;  /* 0x0000001326137220 */ /* 0x000fe20000400000 */
[----:B------:R-:W-:Y:S01]  /*70b0*/  FFMA R14, R41, R43, R14 ;  /* 0x0000002b290e7223 */ /* 0x000fe2000000000e */
[----:B------:R-:W-:Y:S01]  /*70c0*/  SHF.L.U32 R43, R64, 0x10, RZ ;  /* 0x00000010402b7819 */ /* 0x000fe200000006ff */
[----:B------:R1:W-:Y:S01]  /*70d0*/  STS.128 [R82], R52 ;  /* 0x0000003452007388 */ /* 0x0003e20000000c00 */
[----:B------:R-:W-:Y:S01]  /*70e0*/  F2FP.BF16.F32.PACK_AB R62, R13, R12 ;  /* 0x0000000c0d3e723e */ /* 0x000fe200000010ff */
[C---:B------:R-:W-:Y:S01]  /*70f0*/  FMUL R16, R38.reuse, R20 ;  /* 0x0000001426107220 */ /* 0x040fe20000400000 */
        /* <DEDUP_REMOVED lines=8> */
[C---:B------:R-:W-:Y:S01]  /*7180*/  FFMA R17, R41.reuse, R42, R17 ;  /* 0x0000002a29117223 */ /* 0x040fe20000000011 */
[----:B------:R-:W-:Y:S01]  /*7190*/  FFMA R18, R41, R45, R18 ;  /* 0x0000002d29127223 */ /* 0x000fe20000000012 */
[----:B------:R1:W-:Y:S01]  /*71a0*/  STS.128 [R83+0x10], R60 ;  /* 0x0000103c53007388 */ /* 0x0003e20000000c00 */
[----:B------:R-:W-:Y:S01]  /*71b0*/  SHF.L.U32 R45, R67, 0x10, RZ ;  /* 0x00000010432d7819 */ /* 0x000fe200000006ff */
[----:B------:R-:W-:Y:S01]  /*71c0*/  FFMA R23, R41, R40, R23 ;  /* 0x0000002829177223 */ /* 0x000fe20000000017 */
[----:B------:R-:W-:Y:S01]  /*71d0*/  LOP3.LUT R40, R66, 0xffff0000, RZ, 0xc0, !PT ;  /* 0xffff000042287812 */ /* 0x000fe200078ec0ff */
[C---:B------:R-:W-:Y:S01]  /*71e0*/  FMUL R20, R38.reuse, R24 ;  /* 0x0000001826147220 */ /* 0x040fe20000400000 */
[----:B------:R-:W-:Y:S01]  /*71f0*/  LOP3.LUT R42, R67, 0xffff0000, RZ, 0xc0, !PT ;  /* 0xffff0000432a7812 */ /* 0x000fe200078ec0ff */
[C---:B------:R-:W-:Y:S01]  /*7200*/  FMUL R21, R38.reuse, R25 ;  /* 0x0000001926157220 */ /* 0x040fe20000400000 */
[----:B------:R-:W-:Y:S01]  /*7210*/  F2FP.BF16.F32.PACK_AB R68, R17, R16 ;  /* 0x000000101144723e */ /* 0x000fe200000010ff */
[C---:B------:R-:W-:Y:S01]  /*7220*/  FMUL R22, R38.reuse, R26 ;  /* 0x0000001a26167220 */ /* 0x040fe20000400000 */
[----:B------:R-:W-:Y:S01]  /*7230*/  FMUL R27, R38, R27 ;  /* 0x0000001b261b7220 */ /* 0x000fe20000400000 */
[C---:B------:R-:W-:Y:S01]  /*7240*/  FFMA R20, R41.reuse, R43, R20 ;  /* 0x0000002b29147223 */ /* 0x040fe20000000014 */
[C---:B------:R-:W-:Y:S01]  /*7250*/  FFMA R21, R41.reuse, R40, R21 ;  /* 0x0000002829157223 */ /* 0x040fe20000000015 */
[C---:B------:R-:W-:Y:S01]  /*7260*/  FFMA R22, R41.reuse, R45, R22 ;  /* 0x0000002d29167223 */ /* 0x040fe20000000016 */
[----:B------:R-:W-:Y:S01]  /*7270*/  FFMA R27, R41, R42, R27 ;  /* 0x0000002a291b7223 */ /* 0x000fe2000000001b */
[----:B------:R-:W-:Y:S01]  /*7280*/  SHF.L.U32 R40, R72, 0x10, RZ ;  /* 0x0000001048287819 */ /* 0x000fe200000006ff */
[----:B------:R-:W-:Y:S01]  /*7290*/  FMUL R24, R38, R28 ;  /* 0x0000001c26187220 */ /* 0x000fe20000400000 */
[----:B------:R-:W-:Y:S01]  /*72a0*/  LOP3.LUT R42, R72, 0xffff0000, RZ, 0xc0, !PT ;  /* 0xffff0000482a7812 */ /* 0x000fe200078ec0ff */
[C---:B------:R-:W-:Y:S01]  /*72b0*/  FMUL R25, R38.reuse, R29 ;  /* 0x0000001d26197220 */ /* 0x040fe20000400000 */
[----:B------:R-:W-:Y:S01]  /*72c0*/  SHF.L.U32 R43, R73, 0x10, RZ ;  /* 0x00000010492b7819 */ /* 0x000fe200000006ff */
[C---:B------:R-:W-:Y:S01]  /*72d0*/  FMUL R26, R38.reuse, R30 ;  /* 0x0000001e261a7220 */ /* 0x040fe20000400000 */
[C---:B------:R-:W-:Y:S01]  /*72e0*/  FFMA R24, R41.reuse, R40, R24 ;  /* 0x0000002829187223 */ /* 0x040fe20000000018 */
[----:B------:R-:W-:Y:S01]  /*72f0*/  FFMA R25, R41, R42, R25 ;  /* 0x0000002a29197223 */ /* 0x000fe20000000019 */
[----:B------:R-:W-:Y:S01]  /*7300*/  LOP3.LUT R40, R73, 0xffff0000, RZ, 0xc0, !PT ;  /* 0xffff000049287812 */ /* 0x000fe200078ec0ff */
[----:B------:R-:W-:Y:S01]  /*7310*/  FFMA R26, R41, R43, R26 ;  /* 0x0000002b291a7223 */ /* 0x000fe2000000001a */
[----:B------:R-:W-:Y:S01]  /*7320*/  FMUL R31, R38, R31 ;  /* 0x0000001f261f7220 */ /* 0x000fe20000400000 */
[----:B------:R-:W-:Y:S01]  /*7330*/  SHF.L.U32 R43, R74, 0x10, RZ ;  /* 0x000000104a2b7819 */ /* 0x000fe200000006ff */
[----:B------:R-:W-:Y:S01]  /*7340*/  FMUL R28, R38, R32 ;  /* 0x00000020261c7220 */ /* 0x000fe20000400000 */
[----:B------:R-:W-:Y:S01]  /*7350*/  LOP3.LUT R42, R74, 0xffff0000, RZ, 0xc0, !PT ;  /* 0xffff00004a2a7812 */ /* 0x000fe200078ec0ff */
[C---:B------:R-:W-:Y:S01]  /*7360*/  FMUL R29, R38.reuse, R33 ;  /* 0x00000021261d7220 */ /* 0x040fe20000400000 */
[----:B------:R-:W-:Y:S01]  /*7370*/  SHF.L.U32 R45, R75, 0x10, RZ ;  /* 0x000000104b2d7819 */ /* 0x000fe200000006ff */
[C---:B------:R-:W-:Y:S01]  /*7380*/  FMUL R30, R38.reuse, R34 ;  /* 0x00000022261e7220 */ /* 0x040fe20000400000 */
[----:B------:R-:W-:Y:S01]  /*7390*/  FFMA R31, R41, R40, R31 ;  /* 0x00000028291f7223 */ /* 0x000fe2000000001f */
[----:B------:R-:W-:Y:S01]  /*73a0*/  FMUL R35, R38, R35 ;  /* 0x0000002326237220 */ /* 0x000fe20000400000 */
[----:B------:R-:W-:Y:S01]  /*73b0*/  F2FP.BF16.F32.PACK_AB R69, R23, R18 ;  /* 0x000000121745723e */ /* 0x000fe200000010ff */
[----:B------:R-:W-:Y:S01]  /*73c0*/  FFMA R28, R41, R43, R28 ;  /* 0x0000002b291c7223 */ /* 0x000fe2000000001c */
[----:B------:R-:W-:Y:S01]  /*73d0*/  F2FP.BF16.F32.PACK_AB R70, R21, R20 ;  /* 0x000000141546723e */ /* 0x000fe200000010ff */
[----:B------:R-:W-:Y:S01]  /*73e0*/  FFMA R29, R41, R42, R29 ;  /* 0x0000002a291d7223 */ /* 0x000fe2000000001d */
[----:B------:R-:W-:Y:S01]  /*73f0*/  F2FP.BF16.F32.PACK_AB R71, R27, R22 ;  /* 0x000000161b47723e */ /* 0x000fe200000010ff */
[C---:B------:R-:W-:Y:S01]  /*7400*/  FFMA R30, R41.reuse, R45, R30 ;  /* 0x0000002d291e7223 */ /* 0x040fe2000000001e */
[----:B------:R-:W-:Y:S01]  /*7410*/  FFMA R35, R41, R44, R35 ;  /* 0x0000002c29237223 */ /* 0x000fe20000000023 */
[----:B------:R-:W-:Y:S02]  /*7420*/  F2FP.BF16.F32.PACK_AB R104, R25, R24 ;  /* 0x000000181968723e */ /* 0x000fe400000010ff */
[----:B------:R1:W-:Y:S01]  /*7430*/  STS.128 [R47+0x20], R68 ;  /* 0x000020442f007388 */ /* 0x0003e20000000c00 */
[----:B------:R-:W-:Y:S02]  /*7440*/  F2FP.BF16.F32.PACK_AB R105, R31, R26 ;  /* 0x0000001a1f69723e */ /* 0x000fe400000010ff */
[----:B------:R-:W-:Y:S02]  /*7450*/  F2FP.BF16.F32.PACK_AB R106, R29, R28 ;  /* 0x0000001c1d6a723e */ /* 0x000fe400000010ff */
[----:B------:R-:W-:Y:S05]  /*7460*/  F2FP.BF16.F32.PACK_AB R107, R35, R30 ;  /* 0x0000001e236b723e */ /* 0x000fea00000010ff */
[----:B------:R1:W-:Y:S01]  /*7470*/  STS.128 [R46+0x10], R104 ;  /* 0x000010682e007388 */ /* 0x0003e20000000c00 */
[----:B------:R-:W-:Y:S01]  /*7480*/  @!PT LDS RZ, [RZ] ;  /* 0x00000000fffff984 */ /* 0x000fe20000000800 */
[----:B------:R-:W-:Y:S01]  /*7490*/  @!PT LDS RZ, [RZ] ;  /* 0x00000000fffff984 */ /* 0x000fe20000000800 */
[----:B------:R-:W-:Y:S01]  /*74a0*/  @!PT LDS RZ, [RZ] ;  /* 0x00000000fffff984 */ /* 0x000fe20000000800 */
[----:B------:R-:W-:Y:S01]  /*74b0*/  @!PT LDS RZ, [RZ] ;  /* 0x00000000fffff984 */ /* 0x000fe20000000800 */
[----:B------:R2:W-:Y:S07]  /*74c0*/  MEMBAR.ALL.CTA ;  /* 0x0000000000007992 */ /* 0x0005ee0000008000 */
[----:B--2---:R-:W2:Y:S02]  /*74d0*/  FENCE.VIEW.ASYNC.S ;  /* 0x00000000000073c6 */ /* 0x004ea40000000000 */
[----:B--2---:R-:W-:Y:S06]  /*74e0*/  BAR.SYNC.DEFER_BLOCKING 0x1, 0x80 ;  /* 0x0042000000007b1d */ /* 0x004fec0000010000 */
[----:B------:R-:W-:Y:S05]  /*74f0*/  @P0 BRA `(.L_x_116) ;  /* 0x0000000000240947 */ /* 0x000fea0003800000 */
[----:B------:R-:W2:Y:S01]  /*7500*/  LDCU.64 UR6, c[0x0][0x348] ;  /* 0x00006900ff0677ac */ /* 0x000ea20008000a00 */
[----:B------:R-:W-:Y:S01]  /*7510*/  R2UR UR5, R110 ;  /* 0x000000006e0572ca */ /* 0x000fe200000e0000 */
[----:B------:R-:W-:Y:S11]  /*7520*/  UMOV UR51, UR36 ;  /* 0x0000002400337c82 */ /* 0x000ff60008000000 */
[----:B------:R-:W-:Y:S01]  /*7530*/  @!UPT UIADD3 URZ, UPT, UPT, URZ, URZ, URZ ;  /* 0x000000fffffff290 */ /* 0x000fe2000fffe0ff */
[----:B------:R-:W-:Y:S02]  /*7540*/  UIADD3 UR48, UPT, UPT, UR47, 0x200, UR5 ;  /* 0x000002002f307890 */ /* 0x000fe4000fffe005 */
[----:B--2---:R-:W-:Y:S04]  /*7550*/  UIADD3 UR4, UP0, UPT, UR6, 0x680, URZ ;  /* 0x0000068006047890 */ /* 0x004fe8000ff1e0ff */
[----:B------:R-:W-:Y:S09]  /*7560*/  UIADD3.X UR5, UPT, UPT, URZ, UR7, URZ, UP0, !UPT ;  /* 0x00000007ff057290 */ /* 0x000ff200087fe4ff */
[----:B------:R2:W-:Y:S02]  /*7570*/  UTMASTG.3D [UR48], [UR4] ;  /* 0x00000030040073b5 */ /* 0x0005e40008010000 */
[----:B--2---:R0:W-:Y:S02]  /*7580*/  UTMACMDFLUSH ;  /* 0x00000000000079b7 */ /* 0x0041e40000000000 */
.L_x_116:
[----:B------:R-:W-:Y:S05]  /*7590*/  BSYNC.RECONVERGENT B0 ;  /* 0x0000000000007941 */ /* 0x000fea0003800200 */
.L_x_115:
[----:B------:R-:W-:Y:S01]  /*75a0*/  UIADD3 UR44, UPT, UPT, UR46, 0x1, URZ ;  /* 0x000000012e2c7890 */ /* 0x000fe2000fffe0ff */
[----:B------:R-:W-:Y:S03]  /*75b0*/  BSSY.RECONVERGENT B0, `(.L_x_117) ;  /* 0x0000005000007945 */ /* 0x000fe60003800200 */
[----:B------:R-:W-:Y:S04]  /*75c0*/  UISETP.NE.AND UP0, UPT, UR44, 0x3, UPT ;  /* 0x000000032c00788c */ /* 0x000fe8000bf05270 */
[----:B------:R-:W-:Y:S01]  /*75d0*/  USEL UR45, UR44, URZ, UP0 ;  /* 0x000000ff2c2d7287 */ /* 0x000fe20008000000 */
[----:B------:R-:W-:Y:S11]  /*75e0*/  @P0 BRA `(.L_x_118) ;  /* 0x0000000000040947 */ /* 0x000ff60003800000 */
[----:B------:R-:W-:Y:S04]  /*75f0*/  DEPBAR.LE SB0, 0x1 ;  /* 0x000080400000791a */ /* 0x000fe80000000000 */
.L_x_118:
[----:B------:R-:W-:Y:S05]  /*7600*/  BSYNC.RECONVERGENT B0 ;  /* 0x0000000000007941 */ /* 0x000fea0003800200 */
.L_x_117:
[----:B------:R-:W-:Y:S01]  /*7610*/  BAR.SYNC.DEFER_BLOCKING 0x1, 0x80 ;  /* 0x0042000000007b1d */ /* 0x000fe20000010000 */
[----:B------:R-:W-:Y:S01]  /*7620*/  ISETP.NE.AND P1, PT, R108, RZ, PT ;  /* 0x000000ff6c00720c */ /* 0x000fe20003f25270 */
[----:B------:R-:W-:Y:S01]  /*7630*/  UISETP.NE.AND UP0, UPT, UR53, URZ, UPT ;  /* 0x000000ff3500728c */ /* 0x000fe2000bf05270 */
[----:B------:R-:W-:Y:S11]  /*7640*/  LEA R2, R112, UR47, 0x3 ;  /* 0x0000002f70027c11 */ /* 0x000ff6000f8e18ff */
[----:B------:R-:W-:Y:S01]  /*7650*/  @P1 SHF.L.U32 R3, R111, 0x1f, RZ ;  /* 0x0000001f6f031819 */ /* 0x000fe200000006ff */
[----:B------:R-:W-:Y:S06]  /*7660*/  BRA.U !UP0, `(.L_x_119) ;  /* 0x0000000108247547 */ /* 0x000fec000b800000 */
[----:B------:R-:W-:Y:S01]  /*7670*/  IMAD.U32 R5, RZ, RZ, UR52 ;  /* 0x00000034ff057e24 */ /* 0x000fe2000f8e00ff */
[----:B------:R-:W-:Y:S01]  /*7680*/  MOV R0, UR55 ;  /* 0x0000003700007c02 */ /* 0x000fe20008000f00 */
[----:B------:R-:W-:Y:S03]  /*7690*/  UIADD3 UR4, UPT, UPT, UR52, 0x1, URZ ;  /* 0x0000000134047890 */ /* 0x000fe6000fffe0ff */
[----:B------:R-:W-:Y:S01]  /*76a0*/  @P1 LEA R5, R5, UR47, 0x3 ;  /* 0x0000002f05051c11 */ /* 0x000fe2000f8e18ff */
[----:B------:R-:W-:Y:S04]  /*76b0*/  UISETP.NE.AND UP0, UPT, UR4, 0x3, UPT ;  /* 0x000000030400788c */ /* 0x000fe8000bf05270 */
[----:B------:R-:W-:Y:S01]  /*76c0*/  @P1 VIADD R5, R5, 0x68 ;  /* 0x0000006805051836 */ /* 0x000fe20000000000 */
[----:B------:R-:W-:Y:S04]  /*76d0*/  USEL UR52, UR4, URZ, UP0 ;  /* 0x000000ff04347287 */ /* 0x000fe80008000000 */
[----:B------:R-:W-:Y:S04]  /*76e0*/  @P1 PRMT R0, R0, 0x654, R5 ;  /* 0x0000065400001816 */ /* 0x000fe80000000005 */
[----:B------:R2:W-:Y:S04]  /*76f0*/  @P1 SYNCS.ARRIVE.TRANS64.RED.A1T0 RZ, [R0+URZ], RZ ;  /* 0x000000ff00ff19a7 */ /* 0x0005e800081004ff */
.L_x_119:
[----:B------:R-:W4:Y:S01]  /*7700*/  @P1 SYNCS.PHASECHK.TRANS64.TRYWAIT P0, [R2+URZ+0x50], R3 ;  /* 0x00005003020015a7 */ /* 0x000f2200080011ff */
[----:B------:R-:W-:Y:S01]  /*7710*/  BSSY B1, `(.L_x_120) ;  /* 0x0000015000017945 */ /* 0x000fe20003800000 */
[----:B----4-:R-:W-:Y:S03]  /*7720*/  @P1 SEL R109, RZ, 0x1, !P0 ;  /* 0x00000001ff6d1807 */ /* 0x010fe60004000000 */
[----:B------:R-:W-:Y:S05]  /*7730*/  @!P1 BRA `(.L_x_121) ;  /* 0x0000000000489947 */ /* 0x000fea0003800000 */
[----:B------:R-:W-:Y:S01]  /*7740*/  ISETP.NE.AND P1, PT, R113, RZ, PT ;  /* 0x000000ff7100720c */ /* 0x000fe20003f25270 */
[----:B------:R-:W-:Y:S01]  /*7750*/  BSSY B0, `(.L_x_122) ;  /* 0x000000a000007945 */ /* 0x000fe20003800000 */
[----:B------:R-:W-:Y:S11]  /*7760*/  ISETP.NE.AND P0, PT, R109, RZ, PT ;  /* 0x000000ff6d00720c */ /* 0x000ff60003f05270 */
[----:B------:R-:W-:Y:S04]  /*7770*/  @P1 IMAD R112, R112, 0x2000, R97 ;  /* 0x0000200070701824 */ /* 0x000fe800078e0261 */
[----:B------:R-:W-:Y:S01]  /*7780*/  @P1 IMAD.IADD R5, R81, 0x1, R112 ;  /* 0x0000000151051824 */ /* 0x000fe200078e0270 */
[----:B------:R-:W-:Y:S03]  /*7790*/  @P1 IADD3 R3, PT, PT, R80, R112, RZ ;  /* 0x0000007050031210 */ /* 0x000fe60007ffe0ff */
[----:B--2---:R-:W-:Y:S01]  /*77a0*/  @P1 IMAD.IADD R0, R96, 0x1, R5 ;  /* 0x0000000160001824 */ /* 0x004fe200078e0205 */
[----:B------:R-:W-:Y:S06]  /*77b0*/  @P0 BRA `(.L_x_123) ;  /* 0x00000000000c0947 */ /* 0x000fec0003800000 */
[----:B------:R-:W-:Y:S04]  /*77c0*/  SHF.L.U32 R111, R111, 0x1f, RZ ;  /* 0x0000001f6f6f7819 */ /* 0x000fe800000006ff */
[----:B------:R-:W2:Y:S02]  /*77d0*/  SYNCS.PHASECHK.TRANS64.TRYWAIT P0, [R2+URZ+0x50], R111 ;  /* 0x0000506f020075a7 */ /* 0x000ea400080011ff */
[----:B--2---:R-:W-:Y:S05]  /*77e0*/  @!P0 BRA `(.L_x_124) ;  /* 0x0000001800a48947 */ /* 0x004fea0003800000 */
.L_x_123:
[----:B------:R-:W-:Y:S05]  /*77f0*/  BSYNC B0 ;  /* 0x0000000000007941 */ /* 0x000fea0003800000 */
.L_x_122:
[----:B------:R-:W-:Y:S11]  /*7800*/  ISETP.NE.AND P0, PT, R113, RZ, PT ;  /* 0x000000ff7100720c */ /* 0x000ff60003f05270 */
[----:B------:R-:W-:Y:S02]  /*7810*/  @!UPT UIADD3 URZ, UPT, UPT, URZ, URZ, URZ ;  /* 0x000000fffffff290 */ /* 0x000fe4000fffe0ff */
[----:B------:R4:W1:Y:S04]  /*7820*/  @P0 LDS.128 R48, [R112] ;  /* 0x0000000070300984 */ /* 0x0008680000000c00 */
[----:B------:R4:W1:Y:S04]  /*7830*/  @P0 LDS.128 R64, [R3+0x20] ;  /* 0x0000200003400984 */ /* 0x0008680000000c00 */
[----:B------:R4:W1:Y:S04]  /*7840*/  @P0 LDS.128 R56, [R5+0x10] ;  /* 0x0000100005380984 */ /* 0x0008680000000c00 */
[----:B------:R4:W1:Y:S02]  /*7850*/  @P0 LDS.128 R72, [R0+0x10] ;  /* 0x0000100000480984 */ /* 0x0008640000000c00 */
.L_x_121:
[----:B------:R-:W-:Y:S05]  /*7860*/  BSYNC B1 ;  /* 0x0000000000017941 */ /* 0x000fea0003800000 */
.L_x_120:
[----:B--2-4-:R-:W-:Y:S05]  /*7870*/  VIADD R0, R39, 0x20 ;  /* 0x0000002027007836 */ /* 0x014fea0000000000 */
[----:B------:R-:W-:Y:S04]  /*7880*/  SHF.R.U32.HI R0, RZ, 0x15, R0 ;  /* 0x00000015ff007819 */ /* 0x000fe80000011600 */
[----:B------:R-:W-:Y:S11]  /*7890*/  LOP3.LUT P0, RZ, R0, 0x3, R85, 0x48, !PT ;  /* 0x0000000300ff7812 */ /* 0x000ff60007804855 */
[----:B------:R-:W-:Y:S02]  /*78a0*/  @!UPT UIADD3 URZ, UPT, UPT, URZ, URZ, URZ ;  /* 0x000000fffffff290 */ /* 0x000fe4000fffe0ff */
[----:B------:R-:W-:Y:S05]  /*78b0*/  @!P0 BRA `(.L_x_125) ;  /* 0x0000000000408947 */ /* 0x000fea0003800000 */
[----:B------:R-:W2:Y:S01]  /*78c0*/  LDCU.64 UR8, c[0x4][0x70] ;  /* 0x01000e00ff0877ac */ /* 0x000ea20008000a00 */
[----:B------:R-:W-:Y:S01]  /*78d0*/  MOV R3, 0x0 ;  /* 0x0000000000037802 */ /* 0x000fe20000000f00 */
[----:B------:R-:W-:Y:S02]  /*78e0*/  HFMA2 R12, -RZ, RZ, 0, 5.9604644775390625e-08 ;  /* 0x00000001ff0c7431 */ /* 0x000fe400000001ff */
[----:B------:R-:W-:Y:S02]  /*78f0*/  IMAD.MOV.U32 R8, RZ, RZ, 0x192 ;  /* 0x00000192ff087424 */ /* 0x000fe400078e00ff */
[----:B------:R-:W-:Y:S01]  /*7900*/  IMAD.MOV.U32 R13, RZ, RZ, RZ ;  /* 0x000000ffff0d7224 */ /* 0x000fe200078e00ff */
[----:B------:R-:W4:Y:S01]  /*7910*/  LDCU.64 UR6, c[0x4][0x78] ;  /* 0x01000f00ff0677ac */ /* 0x000f220008000a00 */
[----:B------:R-:W1:Y:S01]  /*7920*/  LDC.64 R2, c[0x4][R3] ;  /* 0x0100000003027b82 */ /* 0x000e620000000a00 */
[----:B------:R-:W5:Y:S01]  /*7930*/  LDCU.64 UR4, c[0x4][0x10] ;  /* 0x01000200ff0477ac */ /* 0x000f620008000a00 */
[----:B--2---:R-:W-:Y:S01]  /*7940*/  MOV R5, UR9 ;  /* 0x0000000900057c02 */ /* 0x004fe20008000f00 */
[----:B------:R-:W-:Y:S01]  /*7950*/  IMAD.U32 R4, RZ, RZ, UR8 ;  /* 0x00000008ff047e24 */ /* 0x000fe2000f8e00ff */
[----:B----4-:R-:W-:Y:S01]  /*7960*/  MOV R7, UR7 ;  /* 0x0000000700077c02 */ /* 0x010fe20008000f00 */
[----:B------:R-:W-:Y:S01]  /*7970*/  IMAD.U32 R6, RZ, RZ, UR6 ;  /* 0x00000006ff067e24 */ /* 0x000fe2000f8e00ff */
[----:B-----5:R-:W-:Y:S01]  /*7980*/  MOV R11, UR5 ;  /* 0x00000005000b7c02 */ /* 0x020fe20008000f00 */
[----:B------:R-:W-:Y:S02]  /*7990*/  IMAD.U32 R10, RZ, RZ, UR4 ;  /* 0x00000004ff0a7e24 */ /* 0x000fe4000f8e00ff */
[----:B------:R-:W-:Y:S07]  /*79a0*/  LEPC R20, `(.L_x_125) ;  /* 0x000000001014794e */ /* 0x000fee0000000000 */
[----:B-1-3--:R-:W-:Y:S05]  /*79b0*/  CALL.ABS.NOINC R2 ;  /* 0x0000000002007343 */ /* 0x00afea0003c00000 */
.L_x_125:
[----:B------:R-:W-:Y:S01]  /*79c0*/  ISETP.NE.AND P0, PT, R98, RZ, PT ;  /* 0x000000ff6200720c */ /* 0x000fe20003f05270 */
[----:B------:R-:W-:Y:S05]  /*79d0*/  WARPSYNC.ALL ;  /* 0x0000000000007948 */ /* 0x000fea0003800000 */
[----:B------:R-:W-:Y:S01]  /*79e0*/  R2UR UR4, R39 ;  /* 0x00000000270472ca */ /* 0x000fe200000e0000 */
[----:B------:R-:W-:Y:S01]  /*79f0*/  BSSY.RECONVERGENT B0, `(.L_x_126) ;  /* 0x0000090000007945 */ /* 0x000fe20003800200 */
[C---:B-1----:R-:W-:Y:S02]  /*7a00*/  SHF.L.U32 R40, R48.reuse, 0x10, RZ ;  /* 0x0000001030287819 */ /* 0x042fe400000006ff */
[----:B------:R-:W-:Y:S02]  /*7a10*/  LOP3.LUT R42, R48, 0xffff0000, RZ, 0xc0, !PT ;  /* 0xffff0000302a7812 */ /* 0x000fe400078ec0ff */
[C---:B------:R-:W-:Y:S02]  /*7a20*/  SHF.L.U32 R43, R49.reuse, 0x10, RZ ;  /* 0x00000010312b7819 */ /* 0x040fe400000006ff */
[----:B------:R-:W-:Y:S02]  /*7a30*/  LOP3.LUT R44, R49, 0xffff0000, RZ, 0xc0, !PT ;  /* 0xffff0000312c7812 */ /* 0x000fe400078ec0ff */
[C---:B------:R-:W-:Y:S02]  /*7a40*/  SHF.L.U32 R45, R50.reuse, 0x10, RZ ;  /* 0x00000010322d7819 */ /* 0x040fe400000006ff */
[----:B---3--:R-:W-:Y:S01]  /*7a50*/  LOP3.LUT R46, R50, 0xffff0000, RZ, 0xc0, !PT ;  /* 0xffff0000322e7812 */ /* 0x008fe200078ec0ff */
[----:B------:R-:W1:Y:S01]  /*7a60*/  LDTM.x32 R4, tmem[UR4+0x20] ;  /* 0x00002004000479ee */ /* 0x000e6200082c0000 */
[C---:B------:R-:W-:Y:S01]  /*7a70*/  SHF.L.U32 R47, R51.reuse, 0x10, RZ ;  /* 0x00000010332f7819 */ /* 0x040fe200000006ff */
[----:B------:R-:W-:Y:S01]  /*7a80*/  USHF.L.U32 UR4, UR45, 0xd, URZ ;  /* 0x0000000d2d047899 */ /* 0x000fe200080006ff */
[----:B------:R-:W-:Y:S01]  /*7a90*/  LOP3.LUT R48, R51, 0xffff0000, RZ, 0xc0, !PT ;  /* 0xffff000033307812 */ /* 0x000fe200078ec0ff */
[----:B------:R-:W-:Y:S01]  /*7aa0*/  NOP ;  /* 0x0000000000007918 */ /* 0x000fe20000000000 */
[C---:B------:R-:W-:Y:S02]  /*7ab0*/  SHF.L.U32 R49, R56.reuse, 0x10, RZ ;  /* 0x0000001038317819 */ /* 0x040fe400000006ff */
[----:B------:R-:W-:Y:S02]  /*7ac0*/  LOP3.LUT R51, R56, 0xffff0000, RZ, 0xc0, !PT ;  /* 0xffff000038337812 */ /* 0x000fe400078ec0ff */
[C---:B------:R-:W-:Y:S02]  /*7ad0*/  SHF.L.U32 R50, R57.reuse, 0x10, RZ ;  /* 0x0000001039327819 */ /* 0x040fe400000006ff */
[----:B------:R-:W-:Y:S02]  /*7ae0*/  LOP3.LUT R52, R57, 0xffff0000, RZ, 0xc0, !PT ;  /* 0xffff000039347812 */ /* 0x000fe400078ec0ff */
[----:B------:R-:W-:Y:S02]  /*7af0*/  IADD3 R110, PT, PT, R97, UR4, RZ ;  /* 0x00000004616e7c10 */ /* 0x000fe4000fffe0ff */
[C---:B------:R-:W-:Y:S02]  /*7b00*/  SHF.L.U32 R53, R58.reuse, 0x10, RZ ;  /* 0x000000103a357819 */ /* 0x040fe400000006ff */
[----:B------:R-:W-:Y:S02]  /*7b10*/  LOP3.LUT R54, R58, 0xffff0000, RZ, 0xc0, !PT ;  /* 0xffff00003a367812 */ /* 0x000fe400078ec0ff */
[----:B------:R-:W-:Y:S02]  /*7b20*/  SHF.L.U32 R55, R59, 0x10, RZ ;  /* 0x000000103b377819 */ /* 0x000fe400000006ff */
[----:B------:R-:W-:Y:S02]  /*7b30*/  IADD3 R89, PT, PT, R89, 0xd0, RZ ;  /* 0x000000d059597810 */ /* 0x000fe40007ffe0ff */
[----:B------:R-:W-:Y:S01]  /*7b40*/  LOP3.LUT R56, R59, 0xffff0000, RZ, 0xc0, !PT ;  /* 0xffff00003b387812 */ /* 0x000fe200078ec0ff */
[C---:B-1----:R-:W-:Y:S01]  /*7b50*/  FMUL R4, R38.reuse, R4 ;  /* 0x0000000426047220 */ /* 0x042fe20000400000 */
[----:B------:R-:W-:Y:S01]  /*7b60*/  IADD3 R109, PT, PT, R81, R110, RZ ;  /* 0x0000006e516d7210 */ /* 0x000fe20007ffe0ff */
[----:B------:R-:W-:Y:S01]  /*7b70*/  FMUL R5, R38, R5 ;  /* 0x0000000526057220 */ /* 0x000fe20000400000 */
[----:B------:R-:W-:Y:S01]  /*7b80*/  SHF.L.U32 R57, R64, 0x10, RZ ;  /* 0x0000001040397819 */ /* 0x000fe200000006ff */
[----:B------:R-:W-:Y:S01]  /*7b90*/  FMUL R6, R38, R6 ;  /* 0x0000000626067220 */ /* 0x000fe20000400000 */
[----:B------:R-:W-:Y:S01]  /*7ba0*/  IADD3 R110, PT, PT, R80, R110, RZ ;  /* 0x0000006e506e7210 */ /* 0x000fe20007ffe0ff */
[----:B------:R-:W-:Y:S01]  /*7bb0*/  FMUL R7, R38, R7 ;  /* 0x0000000726077220 */ /* 0x000fe20000400000 */
[----:B------:R-:W-:Y:S01]  /*7bc0*/  LOP3.LUT R58, R64, 0xffff0000, RZ, 0xc0, !PT ;  /* 0xffff0000403a7812 */ /* 0x000fe200078ec0ff */
[----:B------:R-:W-:Y:S01]  /*7bd0*/  FFMA R4, R41, R40, R4 ;  /* 0x0000002829047223 */ /* 0x000fe20000000004 */
[----:B------:R-:W-:Y:S01]  /*7be0*/  SHF.L.U32 R59, R65, 0x10, RZ ;  /* 0x00000010413b7819 */ /* 0x000fe200000006ff */
[C---:B------:R-:W-:Y:S01]  /*7bf0*/  FMUL R8, R38.reuse, R8 ;  /* 0x0000000826087220 */ /* 0x040fe20000400000 */
[----:B------:R-:W-:Y:S01]  /*7c00*/  LOP3.LUT R89, R89, 0xfefffff8, RZ, 0xc0, !PT ;  /* 0xfefffff859597812 */ /* 0x000fe200078ec0ff */
[----:B------:R-:W-:Y:S01]  /*7c10*/  FFMA R5, R41, R42, R5 ;  /* 0x0000002a29057223 */ /* 0x000fe20000000005 */
[----:B------:R-:W-:Y:S01]  /*7c20*/  LOP3.LUT R60, R65, 0xffff0000, RZ, 0xc0, !PT ;  /* 0xffff0000413c7812 */ /* 0x000fe200078ec0ff */
[----:B------:R-:W-:Y:S01]  /*7c30*/  FMUL R9, R38, R9 ;  /* 0x0000000926097220 */ /* 0x000fe20000400000 */
[----:B------:R-:W-:Y:S01]  /*7c40*/  SHF.L.U32 R61, R66, 0x10, RZ ;  /* 0x00000010423d7819 */ /* 0x000fe200000006ff */
[----:B------:R1:W-:Y:S01]  /*7c50*/  SYNCS.ARRIVE.TRANS64.RED.A1T0 RZ, [R89+URZ], RZ ;  /* 0x000000ff59ff79a7 */ /* 0x0003e200081004ff */
[----:B------:R-:W-:Y:S01]  /*7c60*/  F2FP.BF16.F32.PACK_AB R80, R5, R4 ;  /* 0x000000040550723e */ /* 0x000fe200000010ff */
[C---:B------:R-:W-:Y:S01]  /*7c70*/  FFMA R6, R41.reuse, R43, R6 ;  /* 0x0000002b29067223 */ /* 0x040fe20000000006 */
[----:B------:R-:W-:Y:S01]  /*7c80*/  IADD3 R111, PT, PT, R96, R109, RZ ;  /* 0x0000006d606f7210 */ /* 0x000fe20007ffe0ff */
[C---:B------:R-:W-:Y:S01]  /*7c90*/  FFMA R7, R41.reuse, R44, R7 ;  /* 0x0000002c29077223 */ /* 0x040fe20000000007 */
[C---:B------:R-:W-:Y:S01]  /*7ca0*/  FFMA R8, R41.reuse, R45, R8 ;  /* 0x0000002d29087223 */ /* 0x040fe20000000008 */
[----:B------:R-:W-:Y:S01]  /*7cb0*/  FFMA R9, R41, R46, R9 ;  /* 0x0000002e29097223 */ /* 0x000fe20000000009 */
[----:B------:R-:W-:Y:S01]  /*7cc0*/  FMUL R10, R38, R10 ;  /* 0x0000000a260a7220 */ /* 0x000fe20000400000 */
[----:B------:R-:W-:Y:S01]  /*7cd0*/  LOP3.LUT R62, R66, 0xffff0000, RZ, 0xc0, !PT ;  /* 0xffff0000423e7812 */ /* 0x000fe200078ec0ff */
[C---:B------:R-:W-:Y:S01]  /*7ce0*/  FMUL R11, R38.reuse, R11 ;  /* 0x0000000b260b7220 */ /* 0x040fe20000400000 */
[----:B------:R-:W-:Y:S01]  /*7cf0*/  F2FP.BF16.F32.PACK_AB R81, R7, R6 ;  /* 0x000000060751723e */ /* 0x000fe200000010ff */
[----:B------:R-:W-:Y:S01]  /*7d00*/  FFMA R10, R41, R47, R10 ;  /* 0x0000002f290a7223 */ /* 0x000fe2000000000a */
[----:B------:R-:W-:Y:S01]  /*7d10*/  F2FP.BF16.F32.PACK_AB R82, R9, R8 ;  /* 0x000000080952723e */ /* 0x000fe200000010ff */
[----:B------:R-:W-:Y:S01]  /*7d20*/  FFMA R11, R41, R48, R11 ;  /* 0x00000030290b7223 */ /* 0x000fe2000000000b */
[C---:B------:R-:W-:Y:S01]  /*7d30*/  FMUL R0, R38.reuse, R12 ;  /* 0x0000000c26007220 */ /* 0x040fe20000400000 */
[C---:B------:R-:W-:Y:S01]  /*7d40*/  FMUL R2, R38.reuse, R13 ;  /* 0x0000000d26027220 */ /* 0x040fe20000400000 */
[C---:B------:R-:W-:Y:S01]  /*7d50*/  FMUL R3, R38.reuse, R14 ;  /* 0x0000000e26037220 */ /* 0x040fe20000400000 */
[----:B------:R-:W-:Y:S01]  /*7d60*/  SHF.L.U32 R63, R67, 0x10, RZ ;  /* 0x00000010433f7819 */ /* 0x000fe200000006ff */
[----:B------:R-:W-:Y:S01]  /*7d70*/  FFMA R0, R41, R49, R0 ;  /* 0x0000003129007223 */ /* 0x000fe20000000000 */
[----:B------:R-:W-:Y:S01]  /*7d80*/  F2FP.BF16.F32.PACK_AB R83, R11, R10 ;  /* 0x0000000a0b53723e */ /* 0x000fe200000010ff */
[----:B------:R-:W-:Y:S01]  /*7d90*/  FFMA R2, R41, R51, R2 ;  /* 0x0000003329027223 */ /* 0x000fe20000000002 */
[C---:B------:R-:W-:Y:S01]  /*7da0*/  FMUL R15, R38.reuse, R15 ;  /* 0x0000000f260f7220 */ /* 0x040fe20000400000 */
[C---:B------:R-:W-:Y:S01]  /*7db0*/  FMUL R12, R38.reuse, R16 ;  /* 0x00000010260c7220 */ /* 0x040fe20000400000 */
[----:B------:R-:W-:Y:S01]  /*7dc0*/  FMUL R13, R38, R17 ;  /* 0x00000011260d7220 */ /* 0x000fe20000400000 */
[----:B------:R1:W-:Y:S01]  /*7dd0*/  STS.128 [R97+UR4], R80 ;  /* 0x0000005061007988 */ /* 0x0003e20008000c04 */
[----:B------:R-:W-:Y:S01]  /*7de0*/  LOP3.LUT R64, R67, 0xffff0000, RZ, 0xc0, !PT ;  /* 0xffff000043407812 */ /* 0x000fe200078ec0ff */
[C---:B------:R-:W-:Y:S01]  /*7df0*/  FFMA R3, R41.reuse, R50, R3 ;  /* 0x0000003229037223 */ /* 0x040fe20000000003 */
[----:B------:R-:W-:Y:S01]  /*7e00*/  SHF.L.U32 R65, R72, 0x10, RZ ;  /* 0x0000001048417819 */ /* 0x000fe200000006ff */
[C---:B------:R-:W-:Y:S01]  /*7e10*/  FFMA R15, R41.reuse, R52, R15 ;  /* 0x00000034290f7223 */ /* 0x040fe2000000000f */
[----:B------:R-:W-:Y:S01]  /*7e20*/  F2FP.BF16.F32.PACK_AB R104, R2, R0 ;  /* 0x000000000268723e */ /* 0x000fe200000010ff */
[C---:B------:R-:W-:Y:S01]  /*7e30*/  FFMA R12, R41.reuse, R53, R12 ;  /* 0x00000035290c7223 */ /* 0x040fe2000000000c */
[C---:B------:R-:W-:Y:S01]  /*7e40*/  FFMA R13, R41.reuse, R54, R13 ;  /* 0x00000036290d7223 */ /* 0x040fe2000000000d */
[C---:B------:R-:W-:Y:S01]  /*7e50*/  FMUL R14, R38.reuse, R18 ;  /* 0x00000012260e7220 */ /* 0x040fe20000400000 */
[C---:B------:R-:W-:Y:S01]  /*7e60*/  FMUL R19, R38.reuse, R19 ;  /* 0x0000001326137220 */ /* 0x040fe20000400000 */
[C---:B------:R-:W-:Y:S01]  /*7e70*/  FMUL R16, R38.reuse, R20 ;  /* 0x0000001426107220 */ /* 0x040fe20000400000 */
[C---:B------:R-:W-:Y:S01]  /*7e80*/  FMUL R17, R38.reuse, R21 ;  /* 0x0000001526117220 */ /* 0x040fe20000400000 */
[C---:B------:R-:W-:Y:S01]  /*7e90*/  FFMA R14, R41.reuse, R55, R14 ;  /* 0x00000037290e7223 */ /* 0x040fe2000000000e */
        /* <DEDUP_REMOVED lines=9> */
[----:B------:R-:W-:Y:S01]  /*7f30*/  FFMA R23, R41, R60, R23 ;  /* 0x0000003c29177223 */ /* 0x000fe20000000017 */
[C---:B------:R-:W-:Y:S01]  /*7f40*/  FMUL R27, R38.reuse, R27 ;  /* 0x0000001b261b7220 */ /* 0x040fe20000400000 */
[----:B------:R-:W-:Y:S01]  /*7f50*/  F2FP.BF16.F32.PACK_AB R105, R15, R3 ;  /* 0x000000030f69723e */ /* 0x000fe200000010ff */
[----:B------:R-:W-:Y:S01]  /*7f60*/  FFMA R20, R41, R61, R20 ;  /* 0x0000003d29147223 */ /* 0x000fe20000000014 */
[----:B------:R-:W-:Y:S01]  /*7f70*/  F2FP.BF16.F32.PACK_AB R106, R13, R12 ;  /* 0x0000000c0d6a723e */ /* 0x000fe200000010ff */
[----:B------:R-:W-:Y:S01]  /*7f80*/  FMUL R24, R38, R28 ;  /* 0x0000001c26187220 */ /* 0x000fe20000400000 */
[----:B------:R-:W-:Y:S01]  /*7f90*/  F2FP.BF16.F32.PACK_AB R107, R19, R14 ;  /* 0x0000000e136b723e */ /* 0x000fe200000010ff */
[----:B------:R-:W-:Y:S01]  /*7fa0*/  FFMA R21, R41, R62, R21 ;  /* 0x0000003e29157223 */ /* 0x000fe20000000015 */
[----:B------:R-:W-:Y:S01]  /*7fb0*/  LOP3.LUT R66, R72, 0xffff0000, RZ, 0xc0, !PT ;  /* 0xffff000048427812 */ /* 0x000fe200078ec0ff */
[C---:B------:R-:W-:Y:S01]  /*7fc0*/  FMUL R25, R38.reuse, R29 ;  /* 0x0000001d26197220 */ /* 0x040fe20000400000 */
[----:B------:R-:W-:Y:S01]  /*7fd0*/  SHF.L.U32 R67, R73, 0x10, RZ ;  /* 0x0000001049437819 */ /* 0x000fe200000006ff */
[----:B------:R1:W-:Y:S01]  /*7fe0*/  STS.128 [R109+0x10], R104 ;  /* 0x000010686d007388 */ /* 0x0003e20000000c00 */
[----:B------:R-:W-:Y:S01]  /*7ff0*/  FFMA R22, R41, R63, R22 ;  /* 0x0000003f29167223 */ /* 0x000fe20000000016 */
[----:B------:R-:W-:Y:S01]  /*8000*/  LOP3.LUT R68, R73, 0xffff0000, RZ, 0xc0, !PT ;  /* 0xffff000049447812 */ /* 0x000fe200078ec0ff */
[----:B------:R-:W-:Y:S01]  /*8010*/  FMUL R26, R38, R30 ;  /* 0x0000001e261a7220 */ /* 0x000fe20000400000 */
[C---:B------:R-:W-:Y:S01]  /*8020*/  FFMA R27, R41.reuse, R64, R27 ;  /* 0x00000040291b7223 */ /* 0x040fe2000000001b */
[----:B------:R-:W-:Y:S01]  /*8030*/  SHF.L.U32 R69, R74, 0x10, RZ ;  /* 0x000000104a457819 */ /* 0x000fe200000006ff */
[----:B------:R-:W-:Y:S01]  /*8040*/  FMUL R31, R38, R31 ;  /* 0x0000001f261f7220 */ /* 0x000fe20000400000 */
[C---:B------:R-:W-:Y:S01]  /*8050*/  FFMA R24, R41.reuse, R65, R24 ;  /* 0x0000004129187223 */ /* 0x040fe20000000018 */
[----:B------:R-:W-:Y:S01]  /*8060*/  LOP3.LUT R70, R74, 0xffff0000, RZ, 0xc0, !PT ;  /* 0xffff00004a467812 */ /* 0x000fe200078ec0ff */
[C---:B------:R-:W-:Y:S01]  /*8070*/  FMUL R28, R38.reuse, R32 ;  /* 0x00000020261c7220 */ /* 0x040fe20000400000 */
[----:B------:R-:W-:Y:S01]  /*8080*/  FFMA R25, R41, R66, R25 ;  /* 0x0000004229197223 */ /* 0x000fe20000000019 */
[----:B------:R-:W-:Y:S01]  /*8090*/  SHF.L.U32 R71, R75, 0x10, RZ ;  /* 0x000000104b477819 */ /* 0x000fe200000006ff */
[C---:B------:R-:W-:Y:S01]  /*80a0*/  FMUL R29, R38.reuse, R33 ;  /* 0x00000021261d7220 */ /* 0x040fe20000400000 */
[----:B------:R-:W-:Y:S01]  /*80b0*/  FFMA R26, R41, R67, R26 ;  /* 0x00000043291a7223 */ /* 0x000fe2000000001a */
[----:B------:R-:W-:Y:S01]  /*80c0*/  LOP3.LUT R72, R75, 0xffff0000, RZ, 0xc0, !PT ;  /* 0xffff00004b487812 */ /* 0x000fe200078ec0ff */
        /* <DEDUP_REMOVED lines=8> */
[----:B------:R-:W-:Y:S01]  /*8150*/  FFMA R30, R41, R71, R30 ;  /* 0x00000047291e7223 */ /* 0x000fe2000000001e */
[----:B------:R-:W-:Y:S01]  /*8160*/  F2FP.BF16.F32.PACK_AB R115, R27, R22 ;  /* 0x000000161b73723e */ /* 0x000fe200000010ff */
[----:B------:R-:W-:Y:S01]  /*8170*/  FFMA R35, R41, R72, R35 ;  /* 0x0000004829237223 */ /* 0x000fe20000000023 */
[----:B------:R-:W-:Y:S02]  /*8180*/  F2FP.BF16.F32.PACK_AB R116, R25, R24 ;  /* 0x000000181974723e */ /* 0x000fe400000010ff */
[----:B------:R-:W-:Y:S01]  /*8190*/  F2FP.BF16.F32.PACK_AB R117, R31, R26 ;  /* 0x0000001a1f75723e */ /* 0x000fe200000010ff */
[----:B------:R1:W-:Y:S01]  /*81a0*/  STS.128 [R110+0x20], R112 ;  /* 0x000020706e007388 */ /* 0x0003e20000000c00 */
        /* <DEDUP_REMOVED lines=12> */
[----:B------:R-:W-:Y:S02]  /*8270*/  UIADD3 UR9, UPT, UPT, UR49, 0x20, URZ ;  /* 0x0000002031097890 */ /* 0x000fe4000fffe0ff */
[----:B------:R-:W-:Y:S02]  /*8280*/  UIADD3 UR8, UPT, UPT, UR47, 0x200, UR4 ;  /* 0x000002002f087890 */ /* 0x000fe4000fffe004 */
[----:B--2---:R-:W-:Y:S03]  /*8290*/  UIADD3 UR6, UP0, UPT, UR10, 0x680, URZ ;  /* 0x000006800a067890 */ /* 0x004fe6000ff1e0ff */
[----:B------:R-:W-:Y:S01]  /*82a0*/  UMOV UR10, UR50 ;  /* 0x00000032000a7c82 */ /* 0x000fe20008000000 */
[----:B------:R-:W-:Y:S03]  /*82b0*/  UIADD3.X UR7, UPT, UPT, URZ, UR11, URZ, UP0, !UPT ;  /* 0x0000000bff077290 */ /* 0x000fe600087fe4ff */
[----:B------:R-:W-:Y:S06]  /*82c0*/  UMOV UR11, UR36 ;  /* 0x00000024000b7c82 */ /* 0x000fec0008000000 */
[----:B------:R2:W-:Y:S02]  /*82d0*/  UTMASTG.3D [UR8], [UR6] ;  /* 0x00000008060073b5 */ /* 0x0005e40008010000 */
[----:B--2---:R0:W-:Y:S02]  /*82e0*/  UTMACMDFLUSH ;  /* 0x00000000000079b7 */ /* 0x0041e40000000000 */
.L_x_127:
[----:B------:R-:W-:Y:S05]  /*82f0*/  BSYNC.RECONVERGENT B0 ;  /* 0x0000000000007941 */ /* 0x000fea0003800200 */
.L_x_126:
[----:B------:R-:W-:Y:S01]  /*8300*/  UIADD3 UR4, UPT, UPT, UR45, 0x1, URZ ;  /* 0x000000012d047890 */ /* 0x000fe2000fffe0ff */
[----:B------:R-:W-:Y:S03]  /*8310*/  BSSY.RECONVERGENT B0, `(.L_x_128) ;  /* 0x0000008000007945 */ /* 0x000fe60003800200 */
[----:B------:R-:W-:Y:S04]  /*8320*/  UISETP.NE.AND UP0, UPT, UR4, 0x3, UPT ;  /* 0x000000030400788c */ /* 0x000fe8000bf05270 */
[----:B------:R-:W-:Y:S02]  /*8330*/  UISETP.EQ.XOR UP1, UPT, UR44, 0x3, !UP0 ;  /* 0x000000032c00788c */ /* 0x000fe4000c722a70 */
[----:B------:R-:W-:Y:S02]  /*8340*/  USEL UR46, UR4, URZ, UP0 ;  /* 0x000000ff042e7287 */ /* 0x000fe40008000000 */
[----:B------:R-:W-:Y:S04]  /*8350*/  USEL UR5, URZ, 0x1, !UP1 ;  /* 0x00000001ff057887 */ /* 0x000fe8000c800000 */
[----:B------:R-:W-:Y:S01]  /*8360*/  ULOP3.LUT UR54, UR54, UR5, URZ, 0x3c, !UPT ;  /* 0x0000000536367292 */ /* 0x000fe2000f8e3cff */
[----:B------:R-:W-:Y:S11]  /*8370*/  @P0 BRA `(.L_x_129) ;  /* 0x0000000000040947 */ /* 0x000ff60003800000 */
[----:B------:R-:W-:Y:S04]  /*8380*/  DEPBAR.LE SB0, 0x1 ;  /* 0x000080400000791a */ /* 0x000fe80000000000 */
.L_x_129:
[----:B------:R-:W-:Y:S05]  /*8390*/  BSYNC.RECONVERGENT B0 ;  /* 0x0000000000007941 */ /* 0x000fea0003800200 */
.L_x_128:
[----:B------:R-:W-:Y:S01]  /*83a0*/  BAR.SYNC.DEFER_BLOCKING 0x1, 0x80 ;  /* 0x0042000000007b1d */ /* 0x000fe20000010000 */
[----:B------:R-:W-:Y:S01]  /*83b0*/  UISETP.NE.AND UP0, UPT, UR53, -0x2, UPT ;  /* 0xfffffffe3500788c */ /* 0x000fe2000bf05270 */
[----:B------:R-:W-:Y:S08]  /*83c0*/  IADD3 R0, PT, PT, R36, 0x1, RZ ;  /* 0x0000000124007810 */ /* 0x000ff00007ffe0ff */
[----:B------:R-:W-:Y:S05]  /*83d0*/  BRA.U !UP0, `(.L_x_130) ;  /* 0x0000000108287547 */ /* 0x000fea000b800000 */
[----:B------:R-:W-:Y:S01]  /*83e0*/  ISETP.NE.AND P0, PT, R108, RZ, PT ;  /* 0x000000ff6c00720c */ /* 0x000fe20003f05270 */
[----:B------:R-:W-:Y:S01]  /*83f0*/  IMAD.U32 R3, RZ, RZ, UR52 ;  /* 0x00000034ff037e24 */ /* 0x000fe2000f8e00ff */
[----:B------:R-:W-:Y:S01]  /*8400*/  UIADD3 UR4, UPT, UPT, UR52, 0x1, URZ ;  /* 0x0000000134047890 */ /* 0x000fe2000fffe0ff */
[----:B------:R-:W-:Y:S03]  /*8410*/  IMAD.U32 R2, RZ, RZ, UR55 ;  /* 0x00000037ff027e24 */ /* 0x000fe6000f8e00ff */
[----:B------:R-:W-:Y:S04]  /*8420*/  UISETP.NE.AND UP0, UPT, UR4, 0x3, UPT ;  /* 0x000000030400788c */ /* 0x000fe8000bf05270 */
[----:B------:R-:W-:Y:S03]  /*8430*/  USEL UR52, UR4, URZ, UP0 ;  /* 0x000000ff04347287 */ /* 0x000fe60008000000 */
[----:B------:R-:W-:Y:S05]  /*8440*/  @P0 LEA R3, R3, UR47, 0x3 ;  /* 0x0000002f03030c11 */ /* 0x000fea000f8e18ff */
[----:B------:R-:W-:Y:S05]  /*8450*/  @P0 VIADD R3, R3, 0x68 ;  /* 0x0000006803030836 */ /* 0x000fea0000000000 */
[----:B------:R-:W-:Y:S04]  /*8460*/  @P0 PRMT R2, R2, 0x654, R3 ;  /* 0x0000065402020816 */ /* 0x000fe80000000003 */
[----:B------:R2:W-:Y:S03]  /*8470*/  @P0 SYNCS.ARRIVE.TRANS64.RED.A1T0 RZ, [R2+URZ], RZ ;  /* 0x000000ff02ff09a7 */ /* 0x0005e600081004ff */
.L_x_130:
[----:B------:R-:W-:Y:S01]  /*8480*/  R2UR UR6, R103 ;  /* 0x00000000670672ca */ /* 0x000fe200000e0000 */
[----:B------:R-:W-:Y:S01]  /*8490*/  UIADD3 UR53, UPT, UPT, UR53, 0x2, URZ ;  /* 0x0000000235357890 */ /* 0x000fe2000fffe0ff */
[----:B------:R-:W-:Y:S02]  /*84a0*/  R2UR UR5, R86 ;  /* 0x00000000560572ca */ /* 0x000fe400000e0000 */
[----:B------:R-:W-:Y:S02]  /*84b0*/  R2UR UR4, R87 ;  /* 0x00000000570472ca */ /* 0x000fe400000e0000 */
[----:B------:R-:W-:Y:S02]  /*84c0*/  R2UR UR36, R101 ;  /* 0x00000000652472ca */ /* 0x000fe400000e0000 */
[----:B------:R-:W-:Y:S02]  /*84d0*/  ISETP.NE.AND P0, PT, R91, 0x2, PT ;  /* 0x000000025b00780c */ /* 0x000fe40003f05270 */
[----:B------:R-:W-:Y:S02]  /*84e0*/  ISETP.NE.AND P1, PT, R0, 0x4, PT ;  /* 0x000000040000780c */ /* 0x000fe40003f25270 */
[----:B------:R-:W-:Y:S01]  /*84f0*/  SEL R3, RZ, 0x1, P0 ;  /* 0x00000001ff037807 */ /* 0x000fe20000000000 */
[----:B------:R-:W-:Y:S01]  /*8500*/  UISETP.NE.AND UP0, UPT, UR6, URZ, UPT ;  /* 0x000000ff0600728c */ /* 0x000fe2000bf05270 */
[----:B--2---:R-:W-:Y:S01]  /*8510*/  SEL R2, RZ, 0x1, P1 ;  /* 0x00000001ff027807 */ /* 0x004fe20000800000 */
[----:B------:R-:W-:Y:S01]  /*8520*/  UIADD3 UR27, UPT, UPT, UR37, UR5, URZ ;  /* 0x00000005251b7290 */ /* 0x000fe2000fffe0ff */
[----:B------:R-:W-:Y:S01]  /*8530*/  LOP3.LUT R94, R94, R3, RZ, 0x3c, !PT ;  /* 0x000000035e5e7212 */ /* 0x000fe200078e3cff */
[----:B------:R-:W-:Y:S01]  /*8540*/  UIADD3 UR26, UPT, UPT, UR38, UR4, URZ ;  /* 0x00000004261a7290 */ /* 0x000fe2000fffe0ff */
[----:B------:R-:W-:Y:S02]  /*8550*/  LOP3.LUT R95, R95, R2, RZ, 0x3c, !PT ;  /* 0x000000025f5f7212 */ /* 0x000fe400078e3cff */
[----:B------:R-:W-:Y:S02]  /*8560*/  SEL R91, R91, RZ, P0 ;  /* 0x000000ff5b5b7207 */ /* 0x000fe40000000000 */
[----:B------:R-:W-:Y:S01]  /*8570*/  SEL R36, R0, RZ, P1 ;  /* 0x000000ff00247207 */ /* 0x000fe20000800000 */
[----:B------:R-:W-:Y:S06]  /*8580*/  BRA.U UP0, `(.L_x_131) ;  /* 0xffffffd500807547 */ /* 0x000fec000b83ffff */
[----:B------:R-:W-:-:S13]  /*8590*/  R2UR UR4, R88 ;  /* 0x00000000580472ca */ /* 0x000fda00000e0000 */
[----:B------:R-:W-:-:S09]  /*85a0*/  UISETP.NE.AND UP0, UPT, UR4, URZ, UPT ;  /* 0x000000ff0400728c */ /* 0x000fd2000bf05270 */
[----:B------:R-:W-:Y:S05]  /*85b0*/  BRA.U !UP0, `(.L_x_132) ;  /* 0x0000000108487547 */ /* 0x000fea000b800000 */
[----:B------:R-:W2:Y:S02]  /*85c0*/  LDCU.64 UR4, c[0x0][0x890] ;  /* 0x00011200ff0477ac */ /* 0x000ea40008000a00 */
[----:B--2---:R-:W-:-:S04]  /*85d0*/  UISETP.NE.U32.AND UP0, UPT, UR4, URZ, UPT ;  /* 0x000000ff0400728c */ /* 0x004fc8000bf05070 */
[----:B------:R-:W-:-:S09]  /*85e0*/  UISETP.NE.AND.EX UP0, UPT, UR5, URZ, UPT, UP0 ;  /* 0x000000ff0500728c */ /* 0x000fd2000bf05300 */
[----:B------:R-:W-:Y:S05]  /*85f0*/  BRA.U UP0, `(.L_x_133) ;  /* 0x00000001000c7547 */ /* 0x000fea000b800000 */
[----:B------:R-:W-:-:S13]  /*8600*/  FSETP.NEU.AND P0, PT, R41, RZ, PT ;  /* 0x000000ff2900720b */ /* 0x000fda0003f0d000 */
[----:B------:R-:W-:Y:S05]  /*8610*/  @!P0 EXIT ;  /* 0x000000000000894d */ /* 0x000fea0003800000 */
[----:B------:R-:W-:Y:S05]  /*8620*/  BRA `(.L_x_132) ;  /* 0x00000000002c7947 */ /* 0x000fea0003800000 */
.L_x_133:
[----:B------:R-:W-:Y:S01]  /*8630*/  ISETP.NE.AND P0, PT, R90, RZ, PT ;  /* 0x000000ff5a00720c */ /* 0x000fe20003f05270 */
[----:B------:R-:W-:-:S12]  /*8640*/  BSSY.RECONVERGENT B0, `(.L_x_132) ;  /* 0x0000009000007945 */ /* 0x000fd80003800200 */
[----:B------:R-:W-:Y:S05]  /*8650*/  @P0 BRA `(.L_x_134) ;  /* 0x0000000000140947 */ /* 0x000fea0003800000 */
[----:B------:R-:W2:Y:S02]  /*8660*/  LDCU.64 UR4, c[0x0][0x888] ;  /* 0x00011100ff0477ac */ /* 0x000ea40008000a00 */
[----:B--2---:R-:W-:-:S04]  /*8670*/  ISETP.NE.U32.AND P0, PT, RZ, UR4, PT ;  /* 0x00000004ff007c0c */ /* 0x004fc8000bf05070 */
[----:B------:R-:W-:-:S13]  /*8680*/  ISETP.NE.AND.EX P0, PT, RZ, UR5, PT, P0 ;  /* 0x00000005ff007c0c */ /* 0x000fda000bf05300 */
[----:B------:R-:W-:Y:S05]  /*8690*/  @!P0 EXIT ;  /* 0x000000000000894d */ /* 0x000fea0003800000 */
[----:B------:R-:W-:Y:S05]  /*86a0*/  BRA `(.L_x_135) ;  /* 0x0000000000087947 */ /* 0x000fea0003800000 */
.L_x_134:
[----:B------:R-:W-:-:S13]  /*86b0*/  FSETP.NEU.AND P0, PT, R41, RZ, PT ;  /* 0x000000ff2900720b */ /* 0x000fda0003f0d000 */
[----:B------:R-:W-:Y:S05]  /*86c0*/  @!P0 EXIT ;  /* 0x000000000000894d */ /* 0x000fea0003800000 */
.L_x_135:
[----:B------:R-:W-:Y:S05]  /*86d0*/  BSYNC.RECONVERGENT B0 ;  /* 0x0000000000007941 */ /* 0x000fea0003800200 */
.L_x_132:
[----:B------:R-:W-:Y:S01]  /*86e0*/  ULEA UR4, UR52, UR47, 0x3 ;  /* 0x0000002f34047291 */ /* 0x000fe2000f8e18ff */
[----:B------:R-:W-:-:S04]  /*86f0*/  DEPBAR.LE SB0, 0x0 ;  /* 0x000080000000791a */ /* 0x000fc80000000000 */
[----:B------:R-:W-:-:S04]  /*8700*/  UIADD3 UR4, UPT, UPT, UR4, 0x68, URZ ;  /* 0x0000006804047890 */ /* 0x000fc8000fffe0ff */
[----:B------:R-:W-:-:S09]  /*8710*/  UPRMT UR4, UR55, 0x654, UR4 ;  /* 0x0000065437047896 */ /* 0x000fd20008000004 */
[----:B------:R-:W-:Y:S01]  /*8720*/  SYNCS.ARRIVE.TRANS64.RED.A1T0 RZ, [UR4], RZ ;  /* 0x000000ffffff79a7 */ /* 0x000fe20008100404 */
[----:B------:R-:W-:Y:S05]  /*8730*/  EXIT ;  /* 0x000000000000794d */ /* 0x000fea0003800000 */
.L_x_24:
[----:B----4-:R4:W1:Y:S02]  /*8740*/  SYNCS.PHASECHK.TRANS64.TRYWAIT P0, [R3+URZ+0x100], R2 ;  /* 0x00010002030075a7 */ /* 0x01086400080011ff */
[----:B-1----:R-:W-:Y:S05]  /*8750*/  @!P0 NANOSLEEP.SYNCS 0x989680 ;  /* 0x009896800000895d */ /* 0x002fea0003900000 */
[----:B------:R-:W1:Y:S02]  /*8760*/  @!P0 SYNCS.PHASECHK.TRANS64 P0, [R3+URZ+0x100], R2 ;  /* 0x00010002030085a7 */ /* 0x000e6400080010ff */
[----:B-1----:R-:W-:Y:S05]  /*8770*/  @!P0 BRA `(.L_x_24) ;  /* 0xfffffffc00f08947 */ /* 0x002fea000383ffff */
[----:B------:R-:W-:Y:S05]  /*8780*/  BRA `(.L_x_136) ;  /* 0xffffff9000ac7947 */ /* 0x000fea000383ffff */
.L_x_27:
[----:B---3--:R-:W-:-:S07]  /*8790*/  MOV R0, UR33 ;  /* 0x0000002100007c02 */ /* 0x008fce0008000f00 */
.L_x_137:
[----:B---3--:R3:W4:Y:S02]  /*87a0*/  SYNCS.PHASECHK.TRANS64.TRYWAIT P0, [R0+URZ+0x28], R3 ;  /* 0x00002803000075a7 */ /* 0x00872400080011ff */
[----:B----4-:R-:W-:Y:S05]  /*87b0*/  @!P0 NANOSLEEP.SYNCS 0x989680 ;  /* 0x009896800000895d */ /* 0x010fea0003900000 */
[----:B------:R-:W4:Y:S02]  /*87c0*/  @!P0 SYNCS.PHASECHK.TRANS64 P0, [R0+URZ+0x28], R3 ;  /* 0x00002803000085a7 */ /* 0x000f2400080010ff */
[----:B----4-:R-:W-:Y:S05]  /*87d0*/  @!P0 BRA `(.L_x_137) ;  /* 0xfffffffc00f08947 */ /* 0x010fea000383ffff */
[----:B------:R-:W-:Y:S05]  /*87e0*/  BRA `(.L_x_26) ;  /* 0xffffff9400047947 */ /* 0x000fea000383ffff */
.L_x_34:
[----:B---3--:R-:W-:-:S07]  /*87f0*/  MOV R0, UR7 ;  /* 0x0000000700007c02 */ /* 0x008fce0008000f00 */
.L_x_138:
[----:B-1----:R1:W2:Y:S02]  /*8800*/  SYNCS.PHASECHK.TRANS64.TRYWAIT P0, [R0+URZ+0x28], R3 ;  /* 0x00002803000075a7 */ /* 0x0022a400080011ff */
[----:B--2---:R-:W-:Y:S05]  /*8810*/  @!P0 NANOSLEEP.SYNCS 0x989680 ;  /* 0x009896800000895d */ /* 0x004fea0003900000 */
[----:B------:R-:W2:Y:S02]  /*8820*/  @!P0 SYNCS.PHASECHK.TRANS64 P0, [R0+URZ+0x28], R3 ;  /* 0x00002803000085a7 */ /* 0x000ea400080010ff */
[----:B--2---:R-:W-:Y:S05]  /*8830*/  @!P0 BRA `(.L_x_138) ;  /* 0xfffffffc00f08947 */ /* 0x004fea000383ffff */
[----:B------:R-:W-:Y:S05]  /*8840*/  BRA `(.L_x_33) ;  /* 0xffffff9400f87947 */ /* 0x000fea000383ffff */
.L_x_41:
[----:B-1----:R1:W2:Y:S02]  /*8850*/  SYNCS.PHASECHK.TRANS64.TRYWAIT P0, [R3+URZ+0x90], R0 ;  /* 0x00009000030075a7 */ /* 0x0022a400080011ff */
[----:B--2---:R-:W-:Y:S05]  /*8860*/  @!P0 NANOSLEEP.SYNCS 0x989680 ;  /* 0x009896800000895d */ /* 0x004fea0003900000 */
[----:B------:R-:W2:Y:S02]  /*8870*/  @!P0 SYNCS.PHASECHK.TRANS64 P0, [R3+URZ+0x90], R0 ;  /* 0x00009000030085a7 */ /* 0x000ea400080010ff */
[----:B--2---:R-:W-:Y:S05]  /*8880*/  @!P0 BRA `(.L_x_41) ;  /* 0xfffffffc00f08947 */ /* 0x004fea000383ffff */
[----:B------:R-:W-:Y:S05]  /*8890*/  BRA `(.L_x_139) ;  /* 0xffffff9800e07947 */ /* 0x000fea000383ffff */
.L_x_45:
[----:B-1----:R-:W-:-:S07]  /*88a0*/  MOV R0, UR4 ;  /* 0x0000000400007c02 */ /* 0x002fce0008000f00 */
.L_x_140:
[----:B-1----:R1:W2:Y:S02]  /*88b0*/  SYNCS.PHASECHK.TRANS64.TRYWAIT P0, [R0+URZ], R3 ;  /* 0x00000003000075a7 */ /* 0x0022a400080011ff */
[----:B--2---:R-:W-:Y:S05]  /*88c0*/  @!P0 NANOSLEEP.SYNCS 0x989680 ;  /* 0x009896800000895d */ /* 0x004fea0003900000 */
[----:B------:R-:W2:Y:S02]  /*88d0*/  @!P0 SYNCS.PHASECHK.TRANS64 P0, [R0+URZ], R3 ;  /* 0x00000003000085a7 */ /* 0x000ea400080010ff */
[----:B--2---:R-:W-:Y:S05]  /*88e0*/  @!P0 BRA `(.L_x_140) ;  /* 0xfffffffc00f08947 */ /* 0x004fea000383ffff */
[----:B------:R-:W-:Y:S05]  /*88f0*/  BRA `(.L_x_141) ;  /* 0xffffffa0008c7947 */ /* 0x000fea000383ffff */
.L_x_46:
[----:B------:R-:W-:-:S07]  /*8900*/  MOV R0, UR5 ;  /* 0x0000000500007c02 */ /* 0x000fce0008000f00 */
.L_x_142:
[----:B-1----:R1:W2:Y:S02]  /*8910*/  SYNCS.PHASECHK.TRANS64.TRYWAIT P0, [R0+URZ], R3 ;  /* 0x00000003000075a7 */ /* 0x0022a400080011ff */
[----:B--2---:R-:W-:Y:S05]  /*8920*/  @!P0 NANOSLEEP.SYNCS 0x989680 ;  /* 0x009896800000895d */ /* 0x004fea0003900000 */
[----:B------:R-:W2:Y:S02]  /*8930*/  @!P0 SYNCS.PHASECHK.TRANS64 P0, [R0+URZ], R3 ;  /* 0x00000003000085a7 */ /* 0x000ea400080010ff */
[----:B--2---:R-:W-:Y:S05]  /*8940*/  @!P0 BRA `(.L_x_142) ;  /* 0xfffffffc00f08947 */ /* 0x004fea000383ffff */
[----:B------:R-:W-:Y:S05]  /*8950*/  BRA `(.L_x_143) ;  /* 0xffffffa000987947 */ /* 0x000fea000383ffff */
.L_x_47:
[----:B------:R-:W-:-:S07]  /*8960*/  MOV R0, UR5 ;  /* 0x0000000500007c02 */ /* 0x000fce0008000f00 */
.L_x_144:
[----:B-1----:R1:W2:Y:S02]  /*8970*/  SYNCS.PHASECHK.TRANS64.TRYWAIT P0, [R0+URZ], R3 ;  /* 0x00000003000075a7 */ /* 0x0022a400080011ff */
[----:B--2---:R-:W-:Y:S05]  /*8980*/  @!P0 NANOSLEEP.SYNCS 0x989680 ;  /* 0x009896800000895d */ /* 0x004fea0003900000 */
[----:B------:R-:W2:Y:S02]  /*8990*/  @!P0 SYNCS.PHASECHK.TRANS64 P0, [R0+URZ], R3 ;  /* 0x00000003000085a7 */ /* 0x000ea400080010ff */
[----:B--2---:R-:W-:Y:S05]  /*89a0*/  @!P0 BRA `(.L_x_144) ;  /* 0xfffffffc00f08947 */ /* 0x004fea000383ffff */
[----:B------:R-:W-:Y:S05]  /*89b0*/  BRA `(.L_x_145) ;  /* 0xffffffa000a47947 */ /* 0x000fea000383ffff */
.L_x_48:
[----:B------:R-:W-:-:S07]  /*89c0*/  MOV R0, UR5 ;  /* 0x0000000500007c02 */ /* 0x000fce0008000f00 */
.L_x_146:
[----:B-1----:R1:W2:Y:S02]  /*89d0*/  SYNCS.PHASECHK.TRANS64.TRYWAIT P0, [R0+URZ], R3 ;  /* 0x00000003000075a7 */ /* 0x0022a400080011ff */
[----:B--2---:R-:W-:Y:S05]  /*89e0*/  @!P0 NANOSLEEP.SYNCS 0x989680 ;  /* 0x009896800000895d */ /* 0x004fea0003900000 */
[----:B------:R-:W2:Y:S02]  /*89f0*/  @!P0 SYNCS.PHASECHK.TRANS64 P0, [R0+URZ], R3 ;  /* 0x00000003000085a7 */ /* 0x000ea400080010ff */
[----:B--2---:R-:W-:Y:S05]  /*8a00*/  @!P0 BRA `(.L_x_146) ;  /* 0xfffffffc00f08947 */ /* 0x004fea000383ffff */
[----:B------:R-:W-:Y:S05]  /*8a10*/  BRA `(.L_x_147) ;  /* 0xffffffa000b07947 */ /* 0x000fea000383ffff */
.L_x_51:
[----:B--2---:R2:W3:Y:S02]  /*8a20*/  SYNCS.PHASECHK.TRANS64.TRYWAIT P0, [R0+URZ+0xf0], R5 ;  /* 0x0000f005000075a7 */ /* 0x0044e400080011ff */
[----:B---3--:R-:W-:Y:S05]  /*8a30*/  @!P0 NANOSLEEP.SYNCS 0x989680 ;  /* 0x009896800000895d */ /* 0x008fea0003900000 */
[----:B------:R-:W3:Y:S02]  /*8a40*/  @!P0 SYNCS.PHASECHK.TRANS64 P0, [R0+URZ+0xf0], R5 ;  /* 0x0000f005000085a7 */ /* 0x000ee400080010ff */
[----:B---3--:R-:W-:Y:S05]  /*8a50*/  @!P0 BRA `(.L_x_51) ;  /* 0xfffffffc00f08947 */ /* 0x008fea000383ffff */
[----:B------:R-:W-:Y:S05]  /*8a60*/  BRA `(.L_x_148) ;  /* 0xffffffa4000c7947 */ /* 0x000fea000383ffff */
.L_x_52:
[----:B------:R-:W-:-:S07]  /*8a70*/  MOV R0, UR4 ;  /* 0x0000000400007c02 */ /* 0x000fce0008000f00 */
.L_x_149:
[----:B--2---:R2:W3:Y:S02]  /*8a80*/  SYNCS.PHASECHK.TRANS64.TRYWAIT P0, [R0+URZ+0xa0], R7 ;  /* 0x0000a007000075a7 */ /* 0x0044e400080011ff */
[----:B---3--:R-:W-:Y:S05]  /*8a90*/  @!P0 NANOSLEEP.SYNCS 0x989680 ;  /* 0x009896800000895d */ /* 0x008fea0003900000 */
[----:B------:R-:W3:Y:S02]  /*8aa0*/  @!P0 SYNCS.PHASECHK.TRANS64 P0, [R0+URZ+0xa0], R7 ;  /* 0x0000a007000085a7 */ /* 0x000ee400080010ff */
[----:B---3--:R-:W-:Y:S05]  /*8ab0*/  @!P0 BRA `(.L_x_149) ;  /* 0xfffffffc00f08947 */ /* 0x008fea000383ffff */
[----:B------:R-:W-:Y:S05]  /*8ac0*/  BRA `(.L_x_150) ;  /* 0xffffffa4001c7947 */ /* 0x000fea000383ffff */
.L_x_53:
[----:B--2---:R2:W3:Y:S02]  /*8ad0*/  SYNCS.PHASECHK.TRANS64.TRYWAIT P1, [R0+URZ+0x90], R5 ;  /* 0x00009005000075a7 */ /* 0x0044e400080211ff */
[----:B---3--:R-:W-:Y:S05]  /*8ae0*/  @!P1 NANOSLEEP.SYNCS 0x989680 ;  /* 0x009896800000995d */ /* 0x008fea0003900000 */
[----:B------:R-:W3:Y:S02]  /*8af0*/  @!P1 SYNCS.PHASECHK.TRANS64 P1, [R0+URZ+0x90], R5 ;  /* 0x00009005000095a7 */ /* 0x000ee400080210ff */
[----:B---3--:R-:W-:Y:S05]  /*8b00*/  @!P1 BRA `(.L_x_53) ;  /* 0xfffffffc00f09947 */ /* 0x008fea000383ffff */
[----:B------:R-:W-:Y:S05]  /*8b10*/  BRA `(.L_x_151) ;  /* 0xffffffa4004c7947 */ /* 0x000fea000383ffff */
.L_x_56:
[----:B------:R-:W-:-:S07]  /*8b20*/  MOV R0, UR4 ;  /* 0x0000000400007c02 */ /* 0x000fce0008000f00 */
.L_x_152:
[----:B--2---:R2:W3:Y:S02]  /*8b30*/  SYNCS.PHASECHK.TRANS64.TRYWAIT P0, [R0+URZ+0xa0], R3 ;  /* 0x0000a003000075a7 */ /* 0x0044e400080011ff */
[----:B---3--:R-:W-:Y:S05]  /*8b40*/  @!P0 NANOSLEEP.SYNCS 0x989680 ;  /* 0x009896800000895d */ /* 0x008fea0003900000 */
[----:B------:R-:W3:Y:S02]  /*8b50*/  @!P0 SYNCS.PHASECHK.TRANS64 P0, [R0+URZ+0xa0], R3 ;  /* 0x0000a003000085a7 */ /* 0x000ee400080010ff */
[----:B---3--:R-:W-:Y:S05]  /*8b60*/  @!P0 BRA `(.L_x_152) ;  /* 0xfffffffc00f08947 */ /* 0x008fea000383ffff */
[----:B------:R-:W-:Y:S05]  /*8b70*/  BRA `(.L_x_55) ;  /* 0xffffffa400a07947 */ /* 0x000fea000383ffff */
.L_x_65:
[----:B--2---:R-:W-:-:S04]  /*8b80*/  MOV R5, UR5 ;  /* 0x0000000500057c02 */ /* 0x004fc80008000f00 */
[----:B------:R2:W3:Y:S03]  /*8b90*/  SYNCS.PHASECHK.TRANS64.TRYWAIT P0, [R5+URZ+0x8], R6 ;  /* 0x00000806050075a7 */ /* 0x0004e600080011ff */
[----:B---3--:R-:W-:Y:S05]  /*8ba0*/  @!P0 NANOSLEEP.SYNCS 0x989680 ;  /* 0x009896800000895d */ /* 0x008fea0003900000 */
[----:B------:R-:W3:Y:S02]  /*8bb0*/  @!P0 SYNCS.PHASECHK.TRANS64 P0, [R5+URZ+0x8], R6 ;  /* 0x00000806050085a7 */ /* 0x000ee400080010ff */
[----:B---3--:R-:W-:Y:S05]  /*8bc0*/  @!P0 BRA `(.L_x_65) ;  /* 0xfffffffc00ec8947 */ /* 0x008fea000383ffff */
[----:B------:R-:W-:Y:S05]  /*8bd0*/  BRA `(.L_x_64) ;  /* 0xffffffa800547947 */ /* 0x000fea000383ffff */
.L_x_67:
[----:B------:R-:W-:Y:S01]  /*8be0*/  BSSY B0, `(.L_x_153) ;  /* 0x0000006000007945 */ /* 0x000fe20003800000 */
[----:B------:R-:W-:-:S07]  /*8bf0*/  MOV R15, 0xffffffff ;  /* 0xffffffff000f7802 */ /* 0x000fce0000000f00 */
[----:B-12--5:R-:W-:Y:S05]  /*8c00*/  WARPSYNC.COLLECTIVE R15, `(.L_x_154) ;  /* 0x000000000f0c7348 */ /* 0x026fea0003c00000 */
[----:B------:R-:W-:Y:S02]  /*8c10*/  ELECT P6, UR79, PT ;  /* 0x00000000004f782f */ /* 0x000fe400038c0000 */
[----:B------:R-:W-:Y:S01]  /*8c20*/  MOV R14, UR79 ;  /* 0x0000004f000e7c02 */ /* 0x000fe20008000f00 */
[----:B-12--5:R-:W-:Y:S10]  /*8c30*/  ENDCOLLECTIVE ;  /* 0x000000000000791b */ /* 0x026ff40003800000 */
.L_x_154:
[----:B------:R-:W-:Y:S05]  /*8c40*/  BSYNC B0 ;  /* 0x0000000000007941 */ /* 0x000fea0003800000 */
.L_x_153:
[----:B------:R-:W-:Y:S01]  /*8c50*/  PLOP3.LUT P0, PT, P6, PT, PT, 0x80, 0x8 ;  /* 0x000000000008781c */ /* 0x000fe2000370f070 */
[----:B------:R-:W-:-:S12]  /*8c60*/  BRA `(.L_x_155) ;  /* 0xffffffa800807947 */ /* 0x000fd8000383ffff */
.L_x_69:
[----:B--2---:R-:W-:-:S04]  /*8c70*/  MOV R3, UR5 ;  /* 0x0000000500037c02 */ /* 0x004fc80008000f00 */
[----:B------:R2:W3:Y:S03]  /*8c80*/  SYNCS.PHASECHK.TRANS64.TRYWAIT P0, [R3+URZ+0x8], R4 ;  /* 0x00000804030075a7 */ /* 0x0004e600080011ff */
[----:B---3--:R-:W-:Y:S05]  /*8c90*/  @!P0 NANOSLEEP.SYNCS 0x989680 ;  /* 0x009896800000895d */ /* 0x008fea0003900000 */
[----:B------:R-:W3:Y:S02]  /*8ca0*/  @!P0 SYNCS.PHASECHK.TRANS64 P0, [R3+URZ+0x8], R4 ;  /* 0x00000804030085a7 */ /* 0x000ee400080010ff */
[----:B---3--:R-:W-:Y:S05]  /*8cb0*/  @!P0 BRA `(.L_x_69) ;  /* 0xfffffffc00ec8947 */ /* 0x008fea000383ffff */
[----:B------:R-:W-:Y:S05]  /*8cc0*/  BRA `(.L_x_68) ;  /* 0xffffffa800847947 */ /* 0x000fea000383ffff */
.L_x_70:
[----:B-1----:R1:W2:Y:S02]  /*8cd0*/  SYNCS.PHASECHK.TRANS64.TRYWAIT P0, [R0+URZ+0x90], R5 ;  /* 0x00009005000075a7 */ /* 0x0022a400080011ff */
[----:B--2---:R-:W-:Y:S05]  /*8ce0*/  @!P0 NANOSLEEP.SYNCS 0x989680 ;  /* 0x009896800000895d */ /* 0x004fea0003900000 */
[----:B------:R-:W2:Y:S02]  /*8cf0*/  @!P0 SYNCS.PHASECHK.TRANS64 P0, [R0+URZ+0x90], R5 ;  /* 0x00009005000085a7 */ /* 0x000ea400080010ff */
[----:B--2---:R-:W-:Y:S05]  /*8d00*/  @!P0 BRA `(.L_x_70) ;  /* 0xfffffffc00f08947 */ /* 0x004fea000383ffff */
[----:B------:R-:W-:Y:S05]  /*8d10*/  BRA `(.L_x_156) ;  /* 0xffffffac00907947 */ /* 0x000fea000383ffff */
.L_x_72:
[----:B------:R-:W-:-:S07]  /*8d20*/  MOV R0, UR46 ;  /* 0x0000002e00007c02 */ /* 0x000fce0008000f00 */
.L_x_157:
[----:B-1----:R1:W2:Y:S02]  /*8d30*/  SYNCS.PHASECHK.TRANS64.TRYWAIT P0, [R0+URZ+0xd0], R5 ;  /* 0x0000d005000075a7 */ /* 0x0022a400080011ff */
[----:B--2---:R-:W-:Y:S05]  /*8d40*/  @!P0 NANOSLEEP.SYNCS 0x989680 ;  /* 0x009896800000895d */ /* 0x004fea0003900000 */
[----:B------:R-:W2:Y:S02]  /*8d50*/  @!P0 SYNCS.PHASECHK.TRANS64 P0, [R0+URZ+0xd0], R5 ;  /* 0x0000d005000085a7 */ /* 0x000ea400080010ff */
[----:B--2---:R-:W-:Y:S05]  /*8d60*/  @!P0 BRA `(.L_x_157) ;  /* 0xfffffffc00f08947 */ /* 0x004fea000383ffff */
[----:B------:R-:W-:Y:S05]  /*8d70*/  BRA `(.L_x_158) ;  /* 0xffffffac00dc7947 */ /* 0x000fea000383ffff */
.L_x_75:
[----:B------:R-:W-:Y:S07]  /*8d80*/  MOV R0, UR7 ;  /* 0x0000000700007c02 */ /* 0x000fee0008000f00 */
.L_x_159:
[----:B-1----:R1:W2:Y:S02]  /*8d90*/  SYNCS.PHASECHK.TRANS64.TRYWAIT P0, [R0+URZ], R5 ;  /* 0x00000005000075a7 */ /* 0x0022a400080011ff */
[----:B--2---:R-:W-:Y:S05]  /*8da0*/  @!P0 NANOSLEEP.SYNCS 0x989680 ;  /* 0x009896800000895d */ /* 0x004fea0003900000 */
[----:B------:R-:W2:Y:S02]  /*8db0*/  @!P0 SYNCS.PHASECHK.TRANS64 P0, [R0+URZ], R5 ;  /* 0x00000005000085a7 */ /* 0x000ea400080010ff */
[----:B--2---:R-:W-:Y:S05]  /*8dc0*/  @!P0 BRA `(.L_x_159) ;  /* 0xfffffffc00f08947 */ /* 0x004fea000383ffff */
[----:B------:R-:W-:Y:S05]  /*8dd0*/  BRA `(.L_x_74) ;  /* 0xffffffac00f07947 */ /* 0x000fea000383ffff */
.L_x_79:
[----:B-1----:R-:W-:-:S07]  /*8de0*/  MOV R0, UR4 ;  /* 0x0000000400007c02 */ /* 0x002fce0008000f00 */
.L_x_160:
[----:B-1----:R1:W2:Y:S02]  /*8df0*/  SYNCS.PHASECHK.TRANS64.TRYWAIT P0, [R0+URZ], R3 ;  /* 0x00000003000075a7 */ /* 0x0022a400080011ff */
[----:B--2---:R-:W-:Y:S05]  /*8e00*/  @!P0 NANOSLEEP.SYNCS 0x989680 ;  /* 0x009896800000895d */ /* 0x004fea0003900000 */
[----:B------:R-:W2:Y:S02]  /*8e10*/  @!P0 SYNCS.PHASECHK.TRANS64 P0, [R0+URZ], R3 ;  /* 0x00000003000085a7 */ /* 0x000ea400080010ff */
[----:B--2---:R-:W-:Y:S05]  /*8e20*/  @!P0 BRA `(.L_x_160) ;  /* 0xfffffffc00f08947 */ /* 0x004fea000383ffff */
[----:B------:R-:W-:Y:S05]  /*8e30*/  BRA `(.L_x_161) ;  /* 0xffffffb400347947 */ /* 0x000fea000383ffff */
.L_x_80:
[----:B------:R-:W-:-:S07]  /*8e40*/  MOV R0, UR5 ;  /* 0x0000000500007c02 */ /* 0x000fce0008000f00 */
.L_x_162:
[----:B-1----:R1:W2:Y:S02]  /*8e50*/  SYNCS.PHASECHK.TRANS64.TRYWAIT P0, [R0+URZ], R3 ;  /* 0x00000003000075a7 */ /* 0x0022a400080011ff */
[----:B--2---:R-:W-:Y:S05]  /*8e60*/  @!P0 NANOSLEEP.SYNCS 0x989680 ;  /* 0x009896800000895d */ /* 0x004fea0003900000 */
[----:B------:R-:W2:Y:S02]  /*8e70*/  @!P0 SYNCS.PHASECHK.TRANS64 P0, [R0+URZ], R3 ;  /* 0x00000003000085a7 */ /* 0x000ea400080010ff */
[----:B--2---:R-:W-:Y:S05]  /*8e80*/  @!P0 BRA `(.L_x_162) ;  /* 0xfffffffc00f08947 */ /* 0x004fea000383ffff */
[----:B------:R-:W-:Y:S05]  /*8e90*/  BRA `(.L_x_163) ;  /* 0xffffffb400407947 */ /* 0x000fea000383ffff */
.L_x_81:
[----:B------:R-:W-:-:S07]  /*8ea0*/  MOV R0, UR5 ;  /* 0x0000000500007c02 */ /* 0x000fce0008000f00 */
.L_x_164:
[----:B-1----:R1:W2:Y:S02]  /*8eb0*/  SYNCS.PHASECHK.TRANS64.TRYWAIT P0, [R0+URZ], R3 ;  /* 0x00000003000075a7 */ /* 0x0022a400080011ff */
[----:B--2---:R-:W-:Y:S05]  /*8ec0*/  @!P0 NANOSLEEP.SYNCS 0x989680 ;  /* 0x009896800000895d */ /* 0x004fea0003900000 */
[----:B------:R-:W2:Y:S02]  /*8ed0*/  @!P0 SYNCS.PHASECHK.TRANS64 P0, [R0+URZ], R3 ;  /* 0x00000003000085a7 */ /* 0x000ea400080010ff */
[----:B--2---:R-:W-:Y:S05]  /*8ee0*/  @!P0 BRA `(.L_x_164) ;  /* 0xfffffffc00f08947 */ /* 0x004fea000383ffff */
[----:B------:R-:W-:Y:S05]  /*8ef0*/  BRA `(.L_x_165) ;  /* 0xffffffb4004c7947 */ /* 0x000fea000383ffff */
.L_x_84:
[----:B------:R-:W-:-:S07]  /*8f00*/  MOV R0, UR41 ;  /* 0x0000002900007c02 */ /* 0x000fce0008000f00 */
.L_x_166:
[----:B-1----:R1:W2:Y:S02]  /*8f10*/  SYNCS.PHASECHK.TRANS64.TRYWAIT P1, [R0+URZ+0x110], R3 ;  /* 0x00011003000075a7 */ /* 0x0022a400080211ff */
[----:B--2---:R-:W-:Y:S05]  /*8f20*/  @!P1 NANOSLEEP.SYNCS 0x989680 ;  /* 0x009896800000995d */ /* 0x004fea0003900000 */
[----:B------:R-:W2:Y:S02]  /*8f30*/  @!P1 SYNCS.PHASECHK.TRANS64 P1, [R0+URZ+0x110], R3 ;  /* 0x00011003000095a7 */ /* 0x000ea400080210ff */
[----:B--2---:R-:W-:Y:S05]  /*8f40*/  @!P1 BRA `(.L_x_166) ;  /* 0xfffffffc00f09947 */ /* 0x004fea000383ffff */
[----:B------:R-:W-:Y:S05]  /*8f50*/  BRA `(.L_x_167) ;  /* 0xffffffb400987947 */ /* 0x000fea000383ffff */
.L_x_89:
[----:B--2---:R2:W3:Y:S02]  /*8f60*/  SYNCS.PHASECHK.TRANS64.TRYWAIT P0, [R8+URZ+0x90], R5 ;  /* 0x00009005080075a7 */ /* 0x0044e400080011ff */
[----:B---3--:R-:W-:Y:S05]  /*8f70*/  @!P0 NANOSLEEP.SYNCS 0x989680 ;  /* 0x009896800000895d */ /* 0x008fea0003900000 */
[----:B------:R-:W3:Y:S02]  /*8f80*/  @!P0 SYNCS.PHASECHK.TRANS64 P0, [R8+URZ+0x90], R5 ;  /* 0x00009005080085a7 */ /* 0x000ee400080010ff */
[----:B---3--:R-:W-:Y:S05]  /*8f90*/  @!P0 BRA `(.L_x_89) ;  /* 0xfffffffc00f08947 */ /* 0x008fea000383ffff */
[----:B------:R-:W-:Y:S05]  /*8fa0*/  BRA `(.L_x_168) ;  /* 0xffffffb800c07947 */ /* 0x000fea000383ffff */
.L_x_92:
[----:B------:R-:W-:Y:S07]  /*8fb0*/  MOV R0, UR24 ;  /* 0x0000001800007c02 */ /* 0x000fee0008000f00 */
.L_x_169:
[----:B--2---:R2:W3:Y:S02]  /*8fc0*/  SYNCS.PHASECHK.TRANS64.TRYWAIT P1, [R0+URZ+0x88], R5 ;  /* 0x00008805000075a7 */ /* 0x0044e400080211ff */
[----:B---3--:R-:W-:Y:S05]  /*8fd0*/  @!P1 NANOSLEEP.SYNCS 0x989680 ;  /* 0x009896800000995d */ /* 0x008fea0003900000 */
[----:B------:R-:W3:Y:S02]  /*8fe0*/  @!P1 SYNCS.PHASECHK.TRANS64 P1, [R0+URZ+0x88], R5 ;  /* 0x00008805000095a7 */ /* 0x000ee400080210ff */
[----:B---3--:R-:W-:Y:S05]  /*8ff0*/  @!P1 BRA `(.L_x_169) ;  /* 0xfffffffc00f09947 */ /* 0x008fea000383ffff */
[----:B------:R-:W-:Y:S05]  /*9000*/  BRA `(.L_x_91) ;  /* 0xffffffc000387947 */ /* 0x000fea000383ffff */
.L_x_95:
[----:B------:R-:W-:Y:S07]  /*9010*/  MOV R0, UR4 ;  /* 0x0000000400007c02 */ /* 0x000fee0008000f00 */
.L_x_170:
[----:B--2---:R2:W3:Y:S02]  /*9020*/  SYNCS.PHASECHK.TRANS64.TRYWAIT P0, [R0+URZ+0x68], R5 ;  /* 0x00006805000075a7 */ /* 0x0044e400080011ff */
[----:B---3--:R-:W-:Y:S05]  /*9030*/  @!P0 NANOSLEEP.SYNCS 0x989680 ;  /* 0x009896800000895d */ /* 0x008fea0003900000 */
[----:B------:R-:W3:Y:S02]  /*9040*/  @!P0 SYNCS.PHASECHK.TRANS64 P0, [R0+URZ+0x68], R5 ;  /* 0x00006805000085a7 */ /* 0x000ee400080010ff */
[----:B---3--:R-:W-:Y:S05]  /*9050*/  @!P0 BRA `(.L_x_170) ;  /* 0xfffffffc00f08947 */ /* 0x008fea000383ffff */
[----:B------:R-:W-:Y:S05]  /*9060*/  BRA `(.L_x_171) ;  /* 0xffffffc000947947 */ /* 0x000fea000383ffff */
.L_x_96:
[----:B------:R-:W-:Y:S07]  /*9070*/  MOV R5, UR5 ;  /* 0x0000000500057c02 */ /* 0x000fee0008000f00 */
.L_x_172:
[----:B--2---:R2:W3:Y:S02]  /*9080*/  SYNCS.PHASECHK.TRANS64.TRYWAIT P0, [R5+URZ+0x68], R0 ;  /* 0x00006800050075a7 */ /* 0x0044e400080011ff */
[----:B---3--:R-:W-:Y:S05]  /*9090*/  @!P0 NANOSLEEP.SYNCS 0x989680 ;  /* 0x009896800000895d */ /* 0x008fea0003900000 */
[----:B------:R-:W3:Y:S02]  /*90a0*/  @!P0 SYNCS.PHASECHK.TRANS64 P0, [R5+URZ+0x68], R0 ;  /* 0x00006800050085a7 */ /* 0x000ee400080010ff */
[----:B---3--:R-:W-:Y:S05]  /*90b0*/  @!P0 BRA `(.L_x_172) ;  /* 0xfffffffc00f08947 */ /* 0x008fea000383ffff */
[----:B------:R-:W-:Y:S05]  /*90c0*/  BRA `(.L_x_173) ;  /* 0xffffffc000fc7947 */ /* 0x000fea000383ffff */
.L_x_98:
[----:B------:R-:W-:-:S07]  /*90d0*/  MOV R0, UR4 ;  /* 0x0000000400007c02 */ /* 0x000fce0008000f00 */
.L_x_174:
[----:B--2---:R2:W3:Y:S02]  /*90e0*/  SYNCS.PHASECHK.TRANS64.TRYWAIT P0, [R0+URZ], R3 ;  /* 0x00000003000075a7 */ /* 0x0044e400080011ff */
[----:B---3--:R-:W-:Y:S05]  /*90f0*/  @!P0 NANOSLEEP.SYNCS 0x989680 ;  /* 0x009896800000895d */ /* 0x008fea0003900000 */
[----:B------:R-:W3:Y:S02]  /*9100*/  @!P0 SYNCS.PHASECHK.TRANS64 P0, [R0+URZ], R3 ;  /* 0x00000003000085a7 */ /* 0x000ee400080010ff */
[----:B---3--:R-:W-:Y:S05]  /*9110*/  @!P0 BRA `(.L_x_174) ;  /* 0xfffffffc00f08947 */ /* 0x008fea000383ffff */
[----:B------:R-:W-:Y:S05]  /*9120*/  BRA `(.L_x_175) ;  /* 0xffffffc400907947 */ /* 0x000fea000383ffff */
.L_x_99:
[----:B------:R-:W-:-:S07]  /*9130*/  MOV R0, UR5 ;  /* 0x0000000500007c02 */ /* 0x000fce0008000f00 */
.L_x_176:
[----:B--2---:R2:W3:Y:S02]  /*9140*/  SYNCS.PHASECHK.TRANS64.TRYWAIT P0, [R0+URZ], R3 ;  /* 0x00000003000075a7 */ /* 0x0044e400080011ff */
[----:B---3--:R-:W-:Y:S05]  /*9150*/  @!P0 NANOSLEEP.SYNCS 0x989680 ;  /* 0x009896800000895d */ /* 0x008fea0003900000 */
[----:B------:R-:W3:Y:S02]  /*9160*/  @!P0 SYNCS.PHASECHK.TRANS64 P0, [R0+URZ], R3 ;  /* 0x00000003000085a7 */ /* 0x000ee400080010ff */
[----:B---3--:R-:W-:Y:S05]  /*9170*/  @!P0 BRA `(.L_x_176) ;  /* 0xfffffffc00f08947 */ /* 0x008fea000383ffff */
[----:B------:R-:W-:Y:S05]  /*9180*/  BRA `(.L_x_177) ;  /* 0xffffffc4009c7947 */ /* 0x000fea000383ffff */
.L_x_101:
[----:B-1----:R1:W2:Y:S02]  /*9190*/  SYNCS.PHASECHK.TRANS64.TRYWAIT P0, [R0+URZ+0x90], R3 ;  /* 0x00009003000075a7 */ /* 0x0022a400080011ff */
[----:B--2---:R-:W-:Y:S05]  /*91a0*/  @!P0 NANOSLEEP.SYNCS 0x989680 ;  /* 0x009896800000895d */ /* 0x004fea0003900000 */
[----:B------:R-:W2:Y:S02]  /*91b0*/  @!P0 SYNCS.PHASECHK.TRANS64 P0, [R0+URZ+0x90], R3 ;  /* 0x00009003000085a7 */ /* 0x000ea400080010ff */
[----:B--2---:R-:W-:Y:S05]  /*91c0*/  @!P0 BRA `(.L_x_101) ;  /* 0xfffffffc00f08947 */ /* 0x004fea000383ffff */
[----:B------:R-:W-:Y:S05]  /*91d0*/  BRA `(.L_x_178) ;  /* 0xffffffc800807947 */ /* 0x000fea000383ffff */
.L_x_111:
[----:B-1----:R1:W3:Y:S02]  /*91e0*/  SYNCS.PHASECHK.TRANS64.TRYWAIT P1, [R0+URZ+0x50], R3 ;  /* 0x00005003000075a7 */ /* 0x0022e400080211ff */
[----:B---3--:R-:W-:Y:S05]  /*91f0*/  @!P1 NANOSLEEP.SYNCS 0x989680 ;  /* 0x009896800000995d */ /* 0x008fea0003900000 */
[----:B------:R-:W3:Y:S02]  /*9200*/  @!P1 SYNCS.PHASECHK.TRANS64 P1, [R0+URZ+0x50], R3 ;  /* 0x00005003000095a7 */ /* 0x000ee400080210ff */
[----:B---3--:R-:W-:Y:S05]  /*9210*/  @!P1 BRA `(.L_x_111) ;  /* 0xfffffffc00f09947 */ /* 0x008fea000383ffff */
[----:B------:R-:W-:Y:S05]  /*9220*/  BRA `(.L_x_110) ;  /* 0xffffffd800207947 */ /* 0x000fea000383ffff */
.L_x_113:
[----:B-1----:R1:W4:Y:S02]  /*9230*/  SYNCS.PHASECHK.TRANS64.TRYWAIT P0, [R89+URZ+0xb0], R2 ;  /* 0x0000b002590075a7 */ /* 0x00232400080011ff */
[----:B----4-:R-:W-:Y:S05]  /*9240*/  @!P0 NANOSLEEP.SYNCS 0x989680 ;  /* 0x009896800000895d */ /* 0x010fea0003900000 */
[----:B------:R-:W4:Y:S02]  /*9250*/  @!P0 SYNCS.PHASECHK.TRANS64 P0, [R89+URZ+0xb0], R2 ;  /* 0x0000b002590085a7 */ /* 0x000f2400080010ff */
[----:B----4-:R-:W-:Y:S05]  /*9260*/  @!P0 BRA `(.L_x_113) ;  /* 0xfffffffc00f08947 */ /* 0x010fea000383ffff */
[----:B------:R-:W-:Y:S05]  /*9270*/  BRA `(.L_x_112) ;  /* 0xffffffd800587947 */ /* 0x000fea000383ffff */
.L_x_124:
[----:B--2---:R2:W4:Y:S02]  /*9280*/  SYNCS.PHASECHK.TRANS64.TRYWAIT P0, [R2+URZ+0x50], R111 ;  /* 0x0000506f020075a7 */ /* 0x00452400080011ff */
[----:B----4-:R-:W-:Y:S05]  /*9290*/  @!P0 NANOSLEEP.SYNCS 0x989680 ;  /* 0x009896800000895d */ /* 0x010fea0003900000 */
[----:B------:R-:W4:Y:S02]  /*92a0*/  @!P0 SYNCS.PHASECHK.TRANS64 P0, [R2+URZ+0x50], R111 ;  /* 0x0000506f020085a7 */ /* 0x000f2400080010ff */
[----:B----4-:R-:W-:Y:S05]  /*92b0*/  @!P0 BRA `(.L_x_124) ;  /* 0xfffffffc00f08947 */ /* 0x010fea000383ffff */
[----:B------:R-:W-:Y:S05]  /*92c0*/  BRA `(.L_x_123) ;  /* 0xffffffe400487947 */ /* 0x000fea000383ffff */
        .weak           $__internal_0_$__cuda_sm10x_tcgen05_guardrail_trap_col_being_dealloced_not_returned_by_alloc
        .type           $__internal_0_$__cuda_sm10x_tcgen05_guardrail_trap_col_being_dealloced_not_returned_by_alloc,@function
        .size           $__internal_0_$__cuda_sm10x_tcgen05_guardrail_trap_col_being_dealloced_not_returned_by_alloc,($__internal_1_$__cuda_sm10x_tcgen05_guardrail_trap_phase_invalid_during_alloc - $__internal_0_$__cuda_sm10x_tcgen05_guardrail_trap_col_being_dealloced_not_returned_by_alloc)
$__internal_0_$__cuda_sm10x_tcgen05_guardrail_trap_col_being_dealloced_not_returned_by_alloc:
[----:B------:R-:W-:Y:S05]  /*92d0*/  BPT.TRAP 0x1 ;  /* 0x000000040000795c */ /* 0x000fea0000300000 */
[----:B------:R-:W-:-:S04]  /*92e0*/  HFMA2 R3, -RZ, RZ, 0, 0 ;  /* 0x00000000ff037431 */ /* 0x000fc800000001ff */
[----:B------:R-:W-:Y:S05]  /*92f0*/  RET.REL.NODEC R2 `(_ZN7cutlass13device_kernelINS_4gemm6kernel13GemmUniversalIN4cute5tupleIJiiiiEEENS1_10collective13CollectiveMmaINS1_35MainloopSm100TmaUmmaWarpSpecializedILi5ELi2ELi4ENS5_IJNS4_1CILi4EEENSA_ILi1EEESC_EEEEENS5_IJNSA_ILi256EEENSA_ILi64EEENSA_ILi128EEEEEENS_10bfloat16_tENS5_IJlSC_lEEESJ_SK_NS4_8TiledMMAINS4_8MMA_AtomIJNS4_26SM100_MMA_F16BF16_2x1SM_SSISJ_SJ_fLi256ELi64ELNS4_4UMMA5MajorE0ELSP_0ELNSO_7ScaleInE0ELSQ_0EEEEEENS4_6LayoutINS5_IJSC_SC_SC_EEENS5_IJNSA_ILi0EEESV_SV_EEEEENS5_IJNS4_10UnderscoreESY_SY_EEEEENS4_18SM100_TMA_2SM_LOADENS4_14ComposedLayoutINS4_7SwizzleILi3ELi4ELi3EEENS4_18smem_ptr_flag_bitsILi16EEENST_INS5_IJNSA_ILi8EEESG_EEENS5_IJSG_SC_EEEEEEEvNS4_8identityENS4_28SM100_TMA_2SM_LOAD_MULTICASTES1B_vS1C_EENS_8epilogue10collective18CollectiveEpilogueINS1F_23Sm100TmaWarpSpecializedILi3ELi2ELi32ELb1ELb0EEEJNS5_IJSH_SG_SH_EEENS5_IJNST_ISH_SC_EENST_INSA_ILi32EEESC_EEEEESJ_SK_SJ_SK_NS1F_6fusion15FusionCallbacksIS1J_NS1P_17LinearCombinationISJ_fSJ_fLNS_15FloatRoundStyleE2EEES1K_S1O_JEEENS4_5SM1004TMEM4LOAD26SM100_TMEM_LOAD_32dp32b32xENS4_13SM90_TMA_LOADENS12_INS13_ILi2ELi4ELi3EEES16_NST_INS5_IJS17_S1M_EEENS5_IJS1M_SC_EEEEEEENS4_39AutoVectorizingCopyWithAssumedAlignmentILi128EEENS4_14SM90_TMA_STOREES24_S26_S26_EEEvvEEEEvNT_6ParamsE) ;  /* 0xffffff6c02407950 */ /* 0x000fea0003c3ffff */
        .weak           $__internal_1_$__cuda_sm10x_tcgen05_guardrail_trap_phase_invalid_during_alloc
        .type           $__internal_1_$__cuda_sm10x_tcgen05_guardrail_trap_phase_invalid_during_alloc,@function
        .size           $__internal_1_$__cuda_sm10x_tcgen05_guardrail_trap_phase_invalid_during_alloc,($__internal_2_$__cuda_sm10x_tcgen05_guardrail_trap_unallocated_columns_being_dealloced - $__internal_1_$__cuda_sm10x_tcgen05_guardrail_trap_phase_invalid_during_alloc)
$__internal_1_$__cuda_sm10x_tcgen05_guardrail_trap_phase_invalid_during_alloc:
[----:B------:R-:W-:Y:S05]  /*9300*/  BPT.TRAP 0x1 ;  /* 0x000000040000795c */ /* 0x000fea0000300000 */
[----:B------:R-:W-:-:S04]  /*9310*/  MOV R5, 0x0 ;  /* 0x0000000000057802 */ /* 0x000fc80000000f00 */
[----:B------:R-:W-:Y:S05]  /*9320*/  RET.REL.NODEC R4 `(_ZN7cutlass13device_kernelINS_4gemm6kernel13GemmUniversalIN4cute5tupleIJiiiiEEENS1_10collective13CollectiveMmaINS1_35MainloopSm100TmaUmmaWarpSpecializedILi5ELi2ELi4ENS5_IJNS4_1CILi4EEENSA_ILi1EEESC_EEEEENS5_IJNSA_ILi256EEENSA_ILi64EEENSA_ILi128EEEEEENS_10bfloat16_tENS5_IJlSC_lEEESJ_SK_NS4_8TiledMMAINS4_8MMA_AtomIJNS4_26SM100_MMA_F16BF16_2x1SM_SSISJ_SJ_fLi256ELi64ELNS4_4UMMA5MajorE0ELSP_0ELNSO_7ScaleInE0ELSQ_0EEEEEENS4_6LayoutINS5_IJSC_SC_SC_EEENS5_IJNSA_ILi0EEESV_SV_EEEEENS5_IJNS4_10UnderscoreESY_SY_EEEEENS4_18SM100_TMA_2SM_LOADENS4_14ComposedLayoutINS4_7SwizzleILi3ELi4ELi3EEENS4_18smem_ptr_flag_bitsILi16EEENST_INS5_IJNSA_ILi8EEESG_EEENS5_IJSG_SC_EEEEEEEvNS4_8identityENS4_28SM100_TMA_2SM_LOAD_MULTICASTES1B_vS1C_EENS_8epilogue10collective18CollectiveEpilogueINS1F_23Sm100TmaWarpSpecializedILi3ELi2ELi32ELb1ELb0EEEJNS5_IJSH_SG_SH_EEENS5_IJNST_ISH_SC_EENST_INSA_ILi32EEESC_EEEEESJ_SK_SJ_SK_NS1F_6fusion15FusionCallbacksIS1J_NS1P_17LinearCombinationISJ_fSJ_fLNS_15FloatRoundStyleE2EEES1K_S1O_JEEENS4_5SM1004TMEM4LOAD26SM100_TMEM_LOAD_32dp32b32xENS4_13SM90_TMA_LOADENS12_INS13_ILi2ELi4ELi3EEES16_NST_INS5_IJS17_S1M_EEENS5_IJS1M_SC_EEEEEEENS4_39AutoVectorizingCopyWithAssumedAlignmentILi128EEENS4_14SM90_TMA_STOREES24_S26_S26_EEEvvEEEEvNT_6ParamsE) ;  /* 0xffffff6c04347950 */ /* 0x000fea0003c3ffff */
        .weak           $__internal_2_$__cuda_sm10x_tcgen05_guardrail_trap_unallocated_columns_being_dealloced
        .type           $__internal_2_$__cuda_sm10x_tcgen05_guardrail_trap_unallocated_columns_being_dealloced,@function
        .size           $__internal_2_$__cuda_sm10x_tcgen05_guardrail_trap_unallocated_columns_being_dealloced,(.L_x_180 - $__internal_2_$__cuda_sm10x_tcgen05_guardrail_trap_unallocated_columns_being_dealloced)
$__internal_2_$__cuda_sm10x_tcgen05_guardrail_trap_unallocated_columns_being_dealloced:
[----:B------:R-:W-:Y:S05]  /*9330*/  BPT.TRAP 0x1 ;  /* 0x000000040000795c */ /* 0x000fea0000300000 */
[----:B------:R-:W-:-:S04]  /*9340*/  HFMA2 R3, -RZ, RZ, 0, 0 ;  /* 0x00000000ff037431 */ /* 0x000fc800000001ff */
[----:B------:R-:W-:Y:S05]  /*9350*/  RET.REL.NODEC R2 `(_ZN7cutlass13device_kernelINS_4gemm6kernel13GemmUniversalIN4cute5tupleIJiiiiEEENS1_10collective13CollectiveMmaINS1_35MainloopSm100TmaUmmaWarpSpecializedILi5ELi2ELi4ENS5_IJNS4_1CILi4EEENSA_ILi1EEESC_EEEEENS5_IJNSA_ILi256EEENSA_ILi64EEENSA_ILi128EEEEEENS_10bfloat16_tENS5_IJlSC_lEEESJ_SK_NS4_8TiledMMAINS4_8MMA_AtomIJNS4_26SM100_MMA_F16BF16_2x1SM_SSISJ_SJ_fLi256ELi64ELNS4_4UMMA5MajorE0ELSP_0ELNSO_7ScaleInE0ELSQ_0EEEEEENS4_6LayoutINS5_IJSC_SC_SC_EEENS5_IJNSA_ILi0EEESV_SV_EEEEENS5_IJNS4_10UnderscoreESY_SY_EEEEENS4_18SM100_TMA_2SM_LOADENS4_14ComposedLayoutINS4_7SwizzleILi3ELi4ELi3EEENS4_18smem_ptr_flag_bitsILi16EEENST_INS5_IJNSA_ILi8EEESG_EEENS5_IJSG_SC_EEEEEEEvNS4_8identityENS4_28SM100_TMA_2SM_LOAD_MULTICASTES1B_vS1C_EENS_8epilogue10collective18CollectiveEpilogueINS1F_23Sm100TmaWarpSpecializedILi3ELi2ELi32ELb1ELb0EEEJNS5_IJSH_SG_SH_EEENS5_IJNST_ISH_SC_EENST_INSA_ILi32EEESC_EEEEESJ_SK_SJ_SK_NS1F_6fusion15FusionCallbacksIS1J_NS1P_17LinearCombinationISJ_fSJ_fLNS_15FloatRoundStyleE2EEES1K_S1O_JEEENS4_5SM1004TMEM4LOAD26SM100_TMEM_LOAD_32dp32b32xENS4_13SM90_TMA_LOADENS12_INS13_ILi2ELi4ELi3EEES16_NST_INS5_IJS17_S1M_EEENS5_IJS1M_SC_EEEEEEENS4_39AutoVectorizingCopyWithAssumedAlignmentILi128EEENS4_14SM90_TMA_STOREES24_S26_S26_EEEvvEEEEvNT_6ParamsE) ;  /* 0xffffff6c02287950 */ /* 0x000fea0003c3ffff */
.L_x_179:
[----:B------:R-:W-:-:S00]  /*9360*/  BRA `(.L_x_179) ;  /* 0xfffffffc00fc7947 */ /* 0x000fc0000383ffff */
[----:B------:R-:W-:-:S00]  /*9370*/  NOP ;  /* 0x0000000000007918 */ /* 0x000fc00000000000 */
        /* <DEDUP_REMOVED lines=8> */
.L_x_180:


//--------------------- .nv.global.init           --------------------------
	.section	.nv.global.init,"aw",@progbits
.nv.global.init:
	.type		$str$27,@object
	.size		$str$27,($str$28 - $str$27)
$str$27:
        /*0000*/ 	.byte	0x28, 0x61, 0x64, 0x64, 0x72, 0x65, 0x73, 0x73, 0x20, 0x26, 0x20, 0x6d, 0x61, 0x73, 0x6b, 0x29
        /*0010*/ 	.byte	0x20, 0x3d, 0x3d, 0x20, 0x30, 0x00
	.type		$str$28,@object
	.size		$str$28,($str$26 - $str$28)
$str$28:
        /*0016*/ 	.byte	0x2f, 0x74, 0x6d, 0x70, 0x2f, 0x63, 0x75, 0x74, 0x6c, 0x61, 0x73, 0x73, 0x5f, 0x73, 0x77, 0x65
        /*0026*/ 	.byte	0x65, 0x70, 0x5f, 0x73, 0x72, 0x63, 0x2f, 0x69, 0x6e, 0x63, 0x6c, 0x75, 0x64, 0x65, 0x2f, 0x63
        /*0036*/ 	.byte	0x75, 0x74, 0x65, 0x2f, 0x70, 0x6f, 0x69, 0x6e, 0x74, 0x65, 0x72, 0x5f, 0x66, 0x6c, 0x61, 0x67
        /*0046*/ 	.byte	0x67, 0x65, 0x64, 0x2e, 0x68, 0x70, 0x70, 0x00
	.type		$str$26,@object
	.size		$str$26,($str$25 - $str$26)
$str$26:
        /*004e*/ 	.byte	0x2f, 0x74, 0x6d, 0x70, 0x2f, 0x63, 0x75, 0x74, 0x6c, 0x61, 0x73, 0x73, 0x5f, 0x73, 0x77, 0x65
        /*005e*/ 	.byte	0x65, 0x70, 0x5f, 0x73, 0x72, 0x63, 0x2f, 0x69, 0x6e, 0x63, 0x6c, 0x75, 0x64, 0x65, 0x2f, 0x63
        /*006e*/ 	.byte	0x75, 0x74, 0x65, 0x2f, 0x61, 0x74, 0x6f, 0x6d, 0x2f, 0x63, 0x6f, 0x70, 0x79, 0x5f, 0x74, 0x72
        /*007e*/ 	.byte	0x61, 0x69, 0x74, 0x73, 0x5f, 0x73, 0x6d, 0x31, 0x30, 0x30, 0x2e, 0x68, 0x70, 0x70, 0x00
	.type		$str$25,@object
	.size		$str$25,(__unnamed_1 - $str$25)
$str$25:
        /*008d*/ 	.byte	0x28, 0x28, 0x75, 0x69, 0x6e, 0x74, 0x33, 0x32, 0x5f, 0x74, 0x28, 0x74, 0x68, 0x72, 0x65, 0x61
        /*009d*/ 	.byte	0x64, 0x49, 0x64, 0x78, 0x2e, 0x78, 0x29, 0x20, 0x2f, 0x20, 0x33, 0x32, 0x29, 0x20, 0x25, 0x20
        /*00ad*/ 	.byte	0x34, 0x29, 0x20, 0x3d, 0x3d, 0x20, 0x28, 0x28, 0x28, 0x74, 0x6d, 0x65, 0x6d, 0x5f, 0x61, 0x64
        /*00bd*/ 	.byte	0x64, 0x72, 0x20, 0x3e, 0x3e, 0x20, 0x31, 0x36, 0x29, 0x20, 0x2f, 0x20, 0x33, 0x32, 0x29, 0x20
        /*00cd*/ 	.byte	0x25, 0x20, 0x34, 0x29, 0x00
	.type		__unnamed_1,@object
	.size		__unnamed_1,(__unnamed_2 - __unnamed_1)
__unnamed_1:
        /*00d2*/ 	.byte	0x61, 0x75, 0x74, 0x6f, 0x20, 0x63, 0x75, 0x74, 0x65, 0x3a, 0x3a, 0x61, 0x73, 0x5f, 0x70, 0x6f
        /* <DEDUP_REMOVED lines=24> */
        /*0262*/ 	.byte	0x34, 0x30, 0x39, 0x36, 0x3e, 0x3e, 0x3e, 0x3e, 0x5d, 0x00
	.type		__unnamed_2,@object
	.size		__unnamed_2,(.L_2 - __unnamed_2)
__unnamed_2:
        /* <DEDUP_REMOVED lines=42> */
        /*050c*/ 	.byte	0x3e, 0x3e, 0x5d, 0x00
.L_2:


//--------------------- .nv.shared._ZN7cutlass13device_kernelINS_4gemm6kernel13GemmUniversalIN4cute5tupleIJiiiiEEENS1_10collective13CollectiveMmaINS1_35MainloopSm100TmaUmmaWarpSpecializedILi5ELi2ELi4ENS5_IJNS4_1CILi4EEENSA_ILi1EEESC_EEEEENS5_IJNSA_ILi256EEENSA_ILi64EEENSA_ILi128EEEEEENS_10bfloat16_tENS5_IJlSC_lEEESJ_SK_NS4_8TiledMMAINS4_8MMA_AtomIJNS4_26SM100_MMA_F16BF16_2x1SM_SSISJ_SJ_fLi256ELi64ELNS4_4UMMA5MajorE0ELSP_0ELNSO_7ScaleInE0ELSQ_0EEEEEENS4_6LayoutINS5_IJSC_SC_SC_EEENS5_IJNSA_ILi0EEESV_SV_EEEEENS5_IJNS4_10UnderscoreESY_SY_EEEEENS4_18SM100_TMA_2SM_LOADENS4_14ComposedLayoutINS4_7SwizzleILi3ELi4ELi3EEENS4_18smem_ptr_flag_bitsILi16EEENST_INS5_IJNSA_ILi8EEESG_EEENS5_IJSG_SC_EEEEEEEvNS4_8identityENS4_28SM100_TMA_2SM_LOAD_MULTICASTES1B_vS1C_EENS_8epilogue10collective18CollectiveEpilogueINS1F_23Sm100TmaWarpSpecializedILi3ELi2ELi32ELb1ELb0EEEJNS5_IJSH_SG_SH_EEENS5_IJNST_ISH_SC_EENST_INSA_ILi32EEESC_EEEEESJ_SK_SJ_SK_NS1F_6fusion15FusionCallbacksIS1J_NS1P_17LinearCombinationISJ_fSJ_fLNS_15FloatRoundStyleE2EEES1K_S1O_JEEENS4_5SM1004TMEM4LOAD26SM100_TMEM_LOAD_32dp32b32xENS4_13SM90_TMA_LOADENS12_INS13_ILi2ELi4ELi3EEES16_NST_INS5_IJS17_S1M_EEENS5_IJS1M_SC_EEEEEEENS4_39AutoVectorizingCopyWithAssumedAlignmentILi128EEENS4_14SM90_TMA_STOREES24_S26_S26_EEEvvEEEEvNT_6ParamsE --------------------------
	.section	.nv.shared._ZN7cutlass13device_kernelINS_4gemm6kernel13GemmUniversalIN4cute5tupleIJiiiiEEENS1_10collective13CollectiveMmaINS1_35MainloopSm100TmaUmmaWarpSpecializedILi5ELi2ELi4ENS5_IJNS4_1CILi4EEENSA_ILi1EEESC_EEEEENS5_IJNSA_ILi256EEENSA_ILi64EEENSA_ILi128EEEEEENS_10bfloat16_tENS5_IJlSC_lEEESJ_SK_NS4_8TiledMMAINS4_8MMA_AtomIJNS4_26SM100_MMA_F16BF16_2x1SM_SSISJ_SJ_fLi256ELi64ELNS4_4UMMA5MajorE0ELSP_0ELNSO_7ScaleInE0ELSQ_0EEEEEENS4_6LayoutINS5_IJSC_SC_SC_EEENS5_IJNSA_ILi0EEESV_SV_EEEEENS5_IJNS4_10UnderscoreESY_SY_EEEEENS4_18SM100_TMA_2SM_LOADENS4_14ComposedLayoutINS4_7SwizzleILi3ELi4ELi3EEENS4_18smem_ptr_flag_bitsILi16EEENST_INS5_IJNSA_ILi8EEESG_EEENS5_IJSG_SC_EEEEEEEvNS4_8identityENS4_28SM100_TMA_2SM_LOAD_MULTICASTES1B_vS1C_EENS_8epilogue10collective18CollectiveEpilogueINS1F_23Sm100TmaWarpSpecializedILi3ELi2ELi32ELb1ELb0EEEJNS5_IJSH_SG_SH_EEENS5_IJNST_ISH_SC_EENST_INSA_ILi32EEESC_EEEEESJ_SK_SJ_SK_NS1F_6fusion15FusionCallbacksIS1J_NS1P_17LinearCombinationISJ_fSJ_fLNS_15FloatRoundStyleE2EEES1K_S1O_JEEENS4_5SM1004TMEM4LOAD26SM100_TMEM_LOAD_32dp32b32xENS4_13SM90_TMA_LOADENS12_INS13_ILi2ELi4ELi3EEES16_NST_INS5_IJS17_S1M_EEENS5_IJS1M_SC_EEEEEEENS4_39AutoVectorizingCopyWithAssumedAlignmentILi128EEENS4_14SM90_TMA_STOREES24_S26_S26_EEEvvEEEEvNT_6ParamsE,"aw",@nobits
	.sectionflags	@""
	.align	16
	.zero		1024


//--------------------- .nv.shared.reserved.0     --------------------------
	.section	.nv.shared.reserved.0,"aw",@nobits
	.weak		__nv_reservedSMEM_offset_0_alias
	.size		__nv_reservedSMEM_offset_0_alias, 0, 64
	.other		__nv_reservedSMEM_offset_0_alias,@"STO_CUDA_RESERVED_SHARED STV_DEFAULT"
__nv_reservedSMEM_offset_0_alias:
	.zero		0
.nv.shared.reserved.0:
	.zero		64
	.weak		__nv_reservedSMEM_tcgen05_partition
	.type		__nv_reservedSMEM_tcgen05_partition,@object
	.size		__nv_reservedSMEM_tcgen05_partition,(.L_0 - __nv_reservedSMEM_tcgen05_partition)
__nv_reservedSMEM_tcgen05_partition:
	.zero		32
.L_0:


//--------------------- .nv.global                --------------------------
	.section	.nv.global,"aw",@nobits
.nv.global:
	.type		_ZN40_INTERNAL_a89a274a_4_k_cu_6bc5a43d_316844cute1_E,@object
	.size		_ZN40_INTERNAL_a89a274a_4_k_cu_6bc5a43d_316844cute1_E,(_ZN40_INTERNAL_a89a274a_4_k_cu_6bc5a43d_316844cuda3std3__45__cpo6cbeginE - _ZN40_INTERNAL_a89a274a_4_k_cu_6bc5a43d_316844cute1_E)
_ZN40_INTERNAL_a89a274a_4_k_cu_6bc5a43d_316844cute1_E:
	.zero		1
	.type		_ZN40_INTERNAL_a89a274a_4_k_cu_6bc5a43d_316844cuda3std3__45__cpo6cbeginE,@object
	.size		_ZN40_INTERNAL_a89a274a_4_k_cu_6bc5a43d_316844cuda3std3__45__cpo6cbeginE,(_ZN40_INTERNAL_a89a274a_4_k_cu_6bc5a43d_316844cuda3std3__48in_placeE - _ZN40_INTERNAL_a89a274a_4_k_cu_6bc5a43d_316844cuda3std3__45__cpo6cbeginE)
_ZN40_INTERNAL_a89a274a_4_k_cu_6bc5a43d_316844cuda3std3__45__cpo6cbeginE:
	.zero		1
	.type		_ZN40_INTERNAL_a89a274a_4_k_cu_6bc5a43d_316844cuda3std3__48in_placeE,@object
	.size		_ZN40_INTERNAL_a89a274a_4_k_cu_6bc5a43d_316844cuda3std3__48in_placeE,(_ZN40_INTERNAL_a89a274a_4_k_cu_6bc5a43d_316844cuda3std6ranges3__45__cpo9iter_moveE - _ZN40_INTERNAL_a89a274a_4_k_cu_6bc5a43d_316844cuda3std3__48in_placeE)
_ZN40_INTERNAL_a89a274a_4_k_cu_6bc5a43d_316844cuda3std3__48in_placeE:
	.zero		1
	.type		_ZN40_INTERNAL_a89a274a_4_k_cu_6bc5a43d_316844cuda3std6ranges3__45__cpo9iter_moveE,@object
	.size		_ZN40_INTERNAL_a89a274a_4_k_cu_6bc5a43d_316844cuda3std6ranges3__45__cpo9iter_moveE,(_ZN40_INTERNAL_a89a274a_4_k_cu_6bc5a43d_316844cuda3std3__45__cpo5beginE - _ZN40_INTERNAL_a89a274a_4_k_cu_6bc5a43d_316844cuda3std6ranges3__45__cpo9iter_moveE)
_ZN40_INTERNAL_a89a274a_4_k_cu_6bc5a43d_316844cuda3std6ranges3__45__cpo9iter_moveE:
	.zero		1
	.type		_ZN40_INTERNAL_a89a274a_4_k_cu_6bc5a43d_316844cuda3std3__45__cpo5beginE,@object
	.size		_ZN40_INTERNAL_a89a274a_4_k_cu_6bc5a43d_316844cuda3std3__45__cpo5beginE,(_ZN40_INTERNAL_a89a274a_4_k_cu_6bc5a43d_316844cuda3std3__442_GLOBAL__N__a89a274a_4_k_cu_6bc5a43d_316846ignoreE - _ZN40_INTERNAL_a89a274a_4_k_cu_6bc5a43d_316844cuda3std3__45__cpo5beginE)
_ZN40_INTERNAL_a89a274a_4_k_cu_6bc5a43d_316844cuda3std3__45__cpo5beginE:
	.zero		1
	.type		_ZN40_INTERNAL_a89a274a_4_k_cu_6bc5a43d_316844cuda3std3__442_GLOBAL__N__a89a274a_4_k_cu_6bc5a43d_316846ignoreE,@object
	.size		_ZN40_INTERNAL_a89a274a_4_k_cu_6bc5a43d_316844cuda3std3__442_GLOBAL__N__a89a274a_4_k_cu_6bc5a43d_316846ignoreE,(_ZN40_INTERNAL_a89a274a_4_k_cu_6bc5a43d_316844cute7productE - _ZN40_INTERNAL_a89a274a_4_k_cu_6bc5a43d_316844cuda3std3__442_GLOBAL__N__a89a274a_4_k_cu_6bc5a43d_316846ignoreE)
_ZN40_INTERNAL_a89a274a_4_k_cu_6bc5a43d_316844cuda3std3__442_GLOBAL__N__a89a274a_4_k_cu_6bc5a43d_316846ignoreE:
	.zero		1
	.type		_ZN40_INTERNAL_a89a274a_4_k_cu_6bc5a43d_316844cute7productE,@object
	.size		_ZN40_INTERNAL_a89a274a_4_k_cu_6bc5a43d_316844cute7productE,(_ZN40_INTERNAL_a89a274a_4_k_cu_6bc5a43d_316844cuda3std3__45__cpo3endE - _ZN40_INTERNAL_a89a274a_4_k_cu_6bc5a43d_316844cute7productE)
_ZN40_INTERNAL_a89a274a_4_k_cu_6bc5a43d_316844cute7productE:
	.zero		1
	.type		_ZN40_INTERNAL_a89a274a_4_k_cu_6bc5a43d_316844cuda3std3__45__cpo3endE,@object
	.size		_ZN40_INTERNAL_a89a274a_4_k_cu_6bc5a43d_316844cuda3std3__45__cpo3endE,(_ZN40_INTERNAL_a89a274a_4_k_cu_6bc5a43d_316844cuda3std3__419piecewise_constructE - _ZN40_INTERNAL_a89a274a_4_k_cu_6bc5a43d_316844cuda3std3__45__cpo3endE)
_ZN40_INTERNAL_a89a274a_4_k_cu_6bc5a43d_316844cuda3std3__45__cpo3endE:
	.zero		1
	.type		_ZN40_INTERNAL_a89a274a_4_k_cu_6bc5a43d_316844cuda3std3__419piecewise_constructE,@object
	.size		_ZN40_INTERNAL_a89a274a_4_k_cu_6bc5a43d_316844cuda3std3__419piecewise_constructE,(_ZN40_INTERNAL_a89a274a_4_k_cu_6bc5a43d_316844cuda3std3__45__cpo4cendE - _ZN40_INTERNAL_a89a274a_4_k_cu_6bc5a43d_316844cuda3std3__419piecewise_constructE)
_ZN40_INTERNAL_a89a274a_4_k_cu_6bc5a43d_316844cuda3std3__419piecewise_constructE:
	.zero		1
	.type		_ZN40_INTERNAL_a89a274a_4_k_cu_6bc5a43d_316844cuda3std3__45__cpo4cendE,@object
	.size		_ZN40_INTERNAL_a89a274a_4_k_cu_6bc5a43d_316844cuda3std3__45__cpo4cendE,(_ZN40_INTERNAL_a89a274a_4_k_cu_6bc5a43d_316844cuda3std6ranges3__45__cpo4swapE - _ZN40_INTERNAL_a89a274a_4_k_cu_6bc5a43d_316844cuda3std3__45__cpo4cendE)
_ZN40_INTERNAL_a89a274a_4_k_cu_6bc5a43d_316844cuda3std3__45__cpo4cendE:
	.zero		1
	.type		_ZN40_INTERNAL_a89a274a_4_k_cu_6bc5a43d_316844cuda3std6ranges3__45__cpo4swapE,@object
	.size		_ZN40_INTERNAL_a89a274a_4_k_cu_6bc5a43d_316844cuda3std6ranges3__45__cpo4swapE,(.L_10 - _ZN40_INTERNAL_a89a274a_4_k_cu_6bc5a43d_316844cuda3std6ranges3__45__cpo4swapE)
_ZN40_INTERNAL_a89a274a_4_k_cu_6bc5a43d_316844cuda3std6ranges3__45__cpo4swapE:
	.zero		1
.L_10:


//--------------------- .nv.constant0._ZN7cutlass13device_kernelINS_4gemm6kernel13GemmUniversalIN4cute5tupleIJiiiiEEENS1_10collective13CollectiveMmaINS1_35MainloopSm100TmaUmmaWarpSpecializedILi5ELi2ELi4ENS5_IJNS4_1CILi4EEENSA_ILi1EEESC_EEEEENS5_IJNSA_ILi256EEENSA_ILi64EEENSA_ILi128EEEEEENS_10bfloat16_tENS5_IJlSC_lEEESJ_SK_NS4_8TiledMMAINS4_8MMA_AtomIJNS4_26SM100_MMA_F16BF16_2x1SM_SSISJ_SJ_fLi256ELi64ELNS4_4UMMA5MajorE0ELSP_0ELNSO_7ScaleInE0ELSQ_0EEEEEENS4_6LayoutINS5_IJSC_SC_SC_EEENS5_IJNSA_ILi0EEESV_SV_EEEEENS5_IJNS4_10UnderscoreESY_SY_EEEEENS4_18SM100_TMA_2SM_LOADENS4_14ComposedLayoutINS4_7SwizzleILi3ELi4ELi3EEENS4_18smem_ptr_flag_bitsILi16EEENST_INS5_IJNSA_ILi8EEESG_EEENS5_IJSG_SC_EEEEEEEvNS4_8identityENS4_28SM100_TMA_2SM_LOAD_MULTICASTES1B_vS1C_EENS_8epilogue10collective18CollectiveEpilogueINS1F_23Sm100TmaWarpSpecializedILi3ELi2ELi32ELb1ELb0EEEJNS5_IJSH_SG_SH_EEENS5_IJNST_ISH_SC_EENST_INSA_ILi32EEESC_EEEEESJ_SK_SJ_SK_NS1F_6fusion15FusionCallbacksIS1J_NS1P_17LinearCombinationISJ_fSJ_fLNS_15FloatRoundStyleE2EEES1K_S1O_JEEENS4_5SM1004TMEM4LOAD26SM100_TMEM_LOAD_32dp32b32xENS4_13SM90_TMA_LOADENS12_INS13_ILi2ELi4ELi3EEES16_NST_INS5_IJS17_S1M_EEENS5_IJS1M_SC_EEEEEEENS4_39AutoVectorizingCopyWithAssumedAlignmentILi128EEENS4_14SM90_TMA_STOREES24_S26_S26_EEEvvEEEEvNT_6ParamsE --------------------------
	.section	.nv.constant0._ZN7cutlass13device_kernelINS_4gemm6kernel13GemmUniversalIN4cute5tupleIJiiiiEEENS1_10collective13CollectiveMmaINS1_35MainloopSm100TmaUmmaWarpSpecializedILi5ELi2ELi4ENS5_IJNS4_1CILi4EEENSA_ILi1EEESC_EEEEENS5_IJNSA_ILi256EEENSA_ILi64EEENSA_ILi128EEEEEENS_10bfloat16_tENS5_IJlSC_lEEESJ_SK_NS4_8TiledMMAINS4_8MMA_AtomIJNS4_26SM100_MMA_F16BF16_2x1SM_SSISJ_SJ_fLi256ELi64ELNS4_4UMMA5MajorE0ELSP_0ELNSO_7ScaleInE0ELSQ_0EEEEEENS4_6LayoutINS5_IJSC_SC_SC_EEENS5_IJNSA_ILi0EEESV_SV_EEEEENS5_IJNS4_10UnderscoreESY_SY_EEEEENS4_18SM100_TMA_2SM_LOADENS4_14ComposedLayoutINS4_7SwizzleILi3ELi4ELi3EEENS4_18smem_ptr_flag_bitsILi16EEENST_INS5_IJNSA_ILi8EEESG_EEENS5_IJSG_SC_EEEEEEEvNS4_8identityENS4_28SM100_TMA_2SM_LOAD_MULTICASTES1B_vS1C_EENS_8epilogue10collective18CollectiveEpilogueINS1F_23Sm100TmaWarpSpecializedILi3ELi2ELi32ELb1ELb0EEEJNS5_IJSH_SG_SH_EEENS5_IJNST_ISH_SC_EENST_INSA_ILi32EEESC_EEEEESJ_SK_SJ_SK_NS1F_6fusion15FusionCallbacksIS1J_NS1P_17LinearCombinationISJ_fSJ_fLNS_15FloatRoundStyleE2EEES1K_S1O_JEEENS4_5SM1004TMEM4LOAD26SM100_TMEM_LOAD_32dp32b32xENS4_13SM90_TMA_LOADENS12_INS13_ILi2ELi4ELi3EEES16_NST_INS5_IJS17_S1M_EEENS5_IJS1M_SC_EEEEEEENS4_39AutoVectorizingCopyWithAssumedAlignmentILi128EEENS4_14SM90_TMA_STOREES24_S26_S26_EEEvvEEEEvNT_6ParamsE,"a",@progbits
	.sectionflags	@""
	.align	4
.nv.constant0._ZN7cutlass13device_kernelINS_4gemm6kernel13GemmUniversalIN4cute5tupleIJiiiiEEENS1_10collective13CollectiveMmaINS1_35MainloopSm100TmaUmmaWarpSpecializedILi5ELi2ELi4ENS5_IJNS4_1CILi4EEENSA_ILi1EEESC_EEEEENS5_IJNSA_ILi256EEENSA_ILi64EEENSA_ILi128EEEEEENS_10bfloat16_tENS5_IJlSC_lEEESJ_SK_NS4_8TiledMMAINS4_8MMA_AtomIJNS4_26SM100_MMA_F16BF16_2x1SM_SSISJ_SJ_fLi256ELi64ELNS4_4UMMA5MajorE0ELSP_0ELNSO_7ScaleInE0ELSQ_0EEEEEENS4_6LayoutINS5_IJSC_SC_SC_EEENS5_IJNSA_ILi0EEESV_SV_EEEEENS5_IJNS4_10UnderscoreESY_SY_EEEEENS4_18SM100_TMA_2SM_LOADENS4_14ComposedLayoutINS4_7SwizzleILi3ELi4ELi3EEENS4_18smem_ptr_flag_bitsILi16EEENST_INS5_IJNSA_ILi8EEESG_EEENS5_IJSG_SC_EEEEEEEvNS4_8identityENS4_28SM100_TMA_2SM_LOAD_MULTICASTES1B_vS1C_EENS_8epilogue10collective18CollectiveEpilogueINS1F_23Sm100TmaWarpSpecializedILi3ELi2ELi32ELb1ELb0EEEJNS5_IJSH_SG_SH_EEENS5_IJNST_ISH_SC_EENST_INSA_ILi32EEESC_EEEEESJ_SK_SJ_SK_NS1F_6fusion15FusionCallbacksIS1J_NS1P_17LinearCombinationISJ_fSJ_fLNS_15FloatRoundStyleE2EEES1K_S1O_JEEENS4_5SM1004TMEM4LOAD26SM100_TMEM_LOAD_32dp32b32xENS4_13SM90_TMA_LOADENS12_INS13_ILi2ELi4ELi3EEES16_NST_INS5_IJS17_S1M_EEENS5_IJS1M_SC_EEEEEEENS4_39AutoVectorizingCopyWithAssumedAlignmentILi128EEENS4_14SM90_TMA_STOREES24_S26_S26_EEEvvEEEEvNT_6ParamsE:
	.zero		2944


//--------------------- SYMBOLS --------------------------

	.type		.nv.reservedSmem.offset0,@object
	.size		.nv.reservedSmem.offset0,0x4
	.type		.nv.reservedSmem.cap,@object
	.size		.nv.reservedSmem.cap,0x4
	.type		__assertfail,@function
